//
// Generated by NVIDIA NVVM Compiler
//
// Compiler Build ID: CL-36424714
// Cuda compilation tools, release 13.0, V13.0.88
// Based on NVVM 20.0.0
//

.version 9.0
.target sm_100
.address_size 64


.func  (.param .align 16 .b8 func_retval0[12]) _Z9trace_rayRK4Vec3S1_S_fS_i(
	.param .b64 _Z9trace_rayRK4Vec3S1_S_fS_i_param_0,
	.param .b64 _Z9trace_rayRK4Vec3S1_S_fS_i_param_1,
	.param .align 16 .b8 _Z9trace_rayRK4Vec3S1_S_fS_i_param_2[12],
	.param .b32 _Z9trace_rayRK4Vec3S1_S_fS_i_param_3,
	.param .align 16 .b8 _Z9trace_rayRK4Vec3S1_S_fS_i_param_4[12],
	.param .b32 _Z9trace_rayRK4Vec3S1_S_fS_i_param_5
)
{
	.local .align 4 .b8 	__local_depot0[24];
	.reg .b64 	%SP;
	.reg .b64 	%SPL;
	.reg .pred 	%p<3>;
	.reg .b32 	%r<3>;
	.reg .b32 	%f<111>;
	.reg .b64 	%rd<9>;

	mov.u64 	%SPL, __local_depot0;
	cvta.local.u64 	%SP, %SPL;
	ld.param.f32 	%f28, [_Z9trace_rayRK4Vec3S1_S_fS_i_param_4+8];
	ld.param.f32 	%f24, [_Z9trace_rayRK4Vec3S1_S_fS_i_param_2+8];
	ld.param.u64 	%rd1, [_Z9trace_rayRK4Vec3S1_S_fS_i_param_0];
	ld.param.u64 	%rd2, [_Z9trace_rayRK4Vec3S1_S_fS_i_param_1];
	ld.param.v2.f32 	{%f22, %f23}, [_Z9trace_rayRK4Vec3S1_S_fS_i_param_2];
	ld.param.f32 	%f25, [_Z9trace_rayRK4Vec3S1_S_fS_i_param_3];
	ld.param.v2.f32 	{%f26, %f27}, [_Z9trace_rayRK4Vec3S1_S_fS_i_param_4];
	ld.param.u32 	%r1, [_Z9trace_rayRK4Vec3S1_S_fS_i_param_5];
	setp.gt.u32 	%p1, %r1, 3;
	mov.f32 	%f108, 0f00000000;
	mov.f32 	%f109, %f108;
	mov.f32 	%f110, %f108;
	@%p1 bra 	$L__BB0_3;
	cvta.to.local.u64 	%rd3, %rd1;
	cvta.to.local.u64 	%rd4, %rd2;
	ld.local.f32 	%f7, [%rd3];
	sub.f32 	%f33, %f7, %f22;
	ld.local.f32 	%f8, [%rd3+4];
	sub.f32 	%f34, %f8, %f23;
	ld.local.f32 	%f9, [%rd3+8];
	sub.f32 	%f35, %f9, %f24;
	ld.local.f32 	%f10, [%rd4];
	ld.local.f32 	%f11, [%rd4+4];
	mul.f32 	%f36, %f11, %f11;
	fma.rn.f32 	%f37, %f10, %f10, %f36;
	ld.local.f32 	%f12, [%rd4+8];
	fma.rn.f32 	%f13, %f12, %f12, %f37;
	mul.f32 	%f38, %f34, %f11;
	fma.rn.f32 	%f39, %f33, %f10, %f38;
	fma.rn.f32 	%f40, %f35, %f12, %f39;
	add.f32 	%f14, %f40, %f40;
	mul.f32 	%f41, %f34, %f34;
	fma.rn.f32 	%f42, %f33, %f33, %f41;
	fma.rn.f32 	%f43, %f35, %f35, %f42;
	mul.f32 	%f44, %f25, %f25;
	sub.f32 	%f45, %f43, %f44;
	mul.f32 	%f46, %f13, 0fC0800000;
	mul.f32 	%f47, %f45, %f46;
	fma.rn.f32 	%f15, %f14, %f14, %f47;
	setp.leu.f32 	%p2, %f15, 0f00000000;
	mov.f32 	%f110, 0f3F800000;
	mov.f32 	%f109, 0f3F333333;
	mov.f32 	%f108, 0f3F000000;
	@%p2 bra 	$L__BB0_3;
	add.u64 	%rd5, %SP, 0;
	add.u64 	%rd6, %SPL, 0;
	add.u64 	%rd7, %SP, 12;
	add.u64 	%rd8, %SPL, 12;
	neg.f32 	%f48, %f14;
	sqrt.rn.f32 	%f49, %f15;
	sub.f32 	%f50, %f48, %f49;
	add.f32 	%f51, %f13, %f13;
	div.rn.f32 	%f52, %f50, %f51;
	fma.rn.f32 	%f53, %f10, %f52, %f7;
	fma.rn.f32 	%f54, %f11, %f52, %f8;
	fma.rn.f32 	%f55, %f52, %f12, %f9;
	st.local.f32 	[%rd6], %f53;
	st.local.f32 	[%rd6+4], %f54;
	st.local.f32 	[%rd6+8], %f55;
	sub.f32 	%f56, %f53, %f22;
	sub.f32 	%f57, %f54, %f23;
	sub.f32 	%f58, %f55, %f24;
	mul.f32 	%f59, %f57, %f57;
	fma.rn.f32 	%f60, %f56, %f56, %f59;
	fma.rn.f32 	%f61, %f58, %f58, %f60;
	sqrt.rn.f32 	%f62, %f61;
	div.rn.f32 	%f63, %f56, %f62;
	div.rn.f32 	%f64, %f57, %f62;
	div.rn.f32 	%f65, %f58, %f62;
	add.f32 	%f66, %f63, %f63;
	add.f32 	%f67, %f64, %f64;
	add.f32 	%f68, %f65, %f65;
	mul.f32 	%f69, %f64, %f11;
	fma.rn.f32 	%f70, %f10, %f63, %f69;
	fma.rn.f32 	%f71, %f65, %f12, %f70;
	mul.f32 	%f72, %f66, %f71;
	mul.f32 	%f73, %f67, %f71;
	mul.f32 	%f74, %f68, %f71;
	sub.f32 	%f75, %f10, %f72;
	sub.f32 	%f76, %f11, %f73;
	sub.f32 	%f77, %f12, %f74;
	mul.f32 	%f78, %f76, %f76;
	fma.rn.f32 	%f79, %f75, %f75, %f78;
	fma.rn.f32 	%f80, %f77, %f77, %f79;
	sqrt.rn.f32 	%f81, %f80;
	div.rn.f32 	%f82, %f75, %f81;
	div.rn.f32 	%f83, %f76, %f81;
	div.rn.f32 	%f84, %f77, %f81;
	st.local.f32 	[%rd8], %f82;
	st.local.f32 	[%rd8+4], %f83;
	st.local.f32 	[%rd8+8], %f84;
	sub.f32 	%f85, %f26, %f53;
	sub.f32 	%f86, %f27, %f54;
	sub.f32 	%f87, %f28, %f55;
	mul.f32 	%f88, %f86, %f86;
	fma.rn.f32 	%f89, %f85, %f85, %f88;
	fma.rn.f32 	%f90, %f87, %f87, %f89;
	sqrt.rn.f32 	%f91, %f90;
	div.rn.f32 	%f92, %f85, %f91;
	div.rn.f32 	%f93, %f86, %f91;
	div.rn.f32 	%f94, %f87, %f91;
	mul.f32 	%f95, %f64, %f93;
	fma.rn.f32 	%f96, %f63, %f92, %f95;
	fma.rn.f32 	%f97, %f65, %f94, %f96;
	max.f32 	%f98, %f97, 0f00000000;
	mul.f32 	%f99, %f98, 0f00000000;
	add.s32 	%r2, %r1, 1;
	{ // callseq 0, 0
	.param .b64 param0;
	st.param.b64 	[param0], %rd5;
	.param .b64 param1;
	st.param.b64 	[param1], %rd7;
	.param .align 16 .b8 param2[12];
	st.param.v2.f32 	[param2], {%f22, %f23};
	st.param.f32 	[param2+8], %f24;
	.param .b32 param3;
	st.param.f32 	[param3], %f25;
	.param .align 16 .b8 param4[12];
	st.param.v2.f32 	[param4], {%f26, %f27};
	st.param.f32 	[param4+8], %f28;
	.param .b32 param5;
	st.param.b32 	[param5], %r2;
	.param .align 16 .b8 retval0[12];
	call.uni (retval0), 
	_Z9trace_rayRK4Vec3S1_S_fS_i, 
	(
	param0, 
	param1, 
	param2, 
	param3, 
	param4, 
	param5
	);
	ld.param.v2.f32 	{%f100, %f101}, [retval0];
	ld.param.f32 	%f102, [retval0+8];
	} // callseq 0
	mul.f32 	%f106, %f98, 0f3F4CCCCD;
	fma.rn.f32 	%f108, %f100, 0f3E4CCCCD, %f106;
	mul.f32 	%f107, %f99, 0f3F4CCCCD;
	fma.rn.f32 	%f109, %f101, 0f3E4CCCCD, %f107;
	fma.rn.f32 	%f110, %f102, 0f3E4CCCCD, %f107;
$L__BB0_3:
	st.param.v2.f32 	[func_retval0], {%f108, %f109};
	st.param.f32 	[func_retval0+8], %f110;
	ret;

}
	// .globl	_Z11ray_tracingP5Color4Vec3fS1_
.visible .entry _Z11ray_tracingP5Color4Vec3fS1_(
	.param .u64 .ptr .align 1 _Z11ray_tracingP5Color4Vec3fS1__param_0,
	.param .align 4 .b8 _Z11ray_tracingP5Color4Vec3fS1__param_1[12],
	.param .f32 _Z11ray_tracingP5Color4Vec3fS1__param_2,
	.param .align 4 .b8 _Z11ray_tracingP5Color4Vec3fS1__param_3[12]
)
{
	.local .align 4 .b8 	__local_depot1[24];
	.reg .b64 	%SP;
	.reg .b64 	%SPL;
	.reg .pred 	%p<4>;
	.reg .b32 	%r<12>;
	.reg .b32 	%f<28>;
	.reg .b64 	%rd<9>;

	mov.u64 	%SPL, __local_depot1;
	cvta.local.u64 	%SP, %SPL;
	ld.param.f32 	%f7, [_Z11ray_tracingP5Color4Vec3fS1__param_3+8];
	ld.param.f32 	%f6, [_Z11ray_tracingP5Color4Vec3fS1__param_3+4];
	ld.param.f32 	%f5, [_Z11ray_tracingP5Color4Vec3fS1__param_3];
	ld.param.f32 	%f3, [_Z11ray_tracingP5Color4Vec3fS1__param_1+8];
	ld.param.f32 	%f2, [_Z11ray_tracingP5Color4Vec3fS1__param_1+4];
	ld.param.f32 	%f1, [_Z11ray_tracingP5Color4Vec3fS1__param_1];
	ld.param.u64 	%rd1, [_Z11ray_tracingP5Color4Vec3fS1__param_0];
	ld.param.f32 	%f4, [_Z11ray_tracingP5Color4Vec3fS1__param_2];
	mov.u32 	%r3, %ctaid.x;
	mov.u32 	%r4, %ntid.x;
	mov.u32 	%r5, %tid.x;
	mad.lo.s32 	%r1, %r3, %r4, %r5;
	mov.u32 	%r6, %ctaid.y;
	mov.u32 	%r7, %ntid.y;
	mov.u32 	%r8, %tid.y;
	mad.lo.s32 	%r9, %r6, %r7, %r8;
	setp.gt.s32 	%p1, %r1, 799;
	setp.gt.u32 	%p2, %r9, 599;
	or.pred  	%p3, %p1, %p2;
	@%p3 bra 	$L__BB1_2;
	add.u64 	%rd2, %SP, 12;
	add.u64 	%rd3, %SPL, 12;
	add.u64 	%rd4, %SP, 0;
	add.u64 	%rd5, %SPL, 0;
	cvta.to.global.u64 	%rd6, %rd1;
	mad.lo.s32 	%r10, %r9, 800, %r1;
	cvt.rn.f32.s32 	%f8, %r1;
	div.rn.f32 	%f9, %f8, 0f44480000;
	cvt.rn.f32.u32 	%f10, %r9;
	div.rn.f32 	%f11, %f10, 0f44160000;
	mov.b32 	%r11, 0;
	st.local.u32 	[%rd5], %r11;
	st.local.u32 	[%rd5+4], %r11;
	st.local.u32 	[%rd5+8], %r11;
	fma.rn.f32 	%f12, %f9, 0f40000000, 0fBF800000;
	fma.rn.f32 	%f13, %f11, 0f40000000, 0fBF800000;
	mul.f32 	%f14, %f13, %f13;
	fma.rn.f32 	%f15, %f12, %f12, %f14;
	add.f32 	%f16, %f15, 0f3F800000;
	sqrt.rn.f32 	%f17, %f16;
	div.rn.f32 	%f18, %f12, %f17;
	div.rn.f32 	%f19, %f13, %f17;
	mov.f32 	%f20, 0fBF800000;
	div.rn.f32 	%f21, %f20, %f17;
	st.local.f32 	[%rd3], %f18;
	st.local.f32 	[%rd3+4], %f19;
	st.local.f32 	[%rd3+8], %f21;
	{ // callseq 1, 0
	.param .b64 param0;
	st.param.b64 	[param0], %rd4;
	.param .b64 param1;
	st.param.b64 	[param1], %rd2;
	.param .align 16 .b8 param2[12];
	st.param.v2.f32 	[param2], {%f1, %f2};
	st.param.f32 	[param2+8], %f3;
	.param .b32 param3;
	st.param.f32 	[param3], %f4;
	.param .align 16 .b8 param4[12];
	st.param.v2.f32 	[param4], {%f5, %f6};
	st.param.f32 	[param4+8], %f7;
	.param .b32 param5;
	st.param.b32 	[param5], 0;
	.param .align 16 .b8 retval0[12];
	call.uni (retval0), 
	_Z9trace_rayRK4Vec3S1_S_fS_i, 
	(
	param0, 
	param1, 
	param2, 
	param3, 
	param4, 
	param5
	);
	ld.param.v2.f32 	{%f22, %f23}, [retval0];
	ld.param.f32 	%f24, [retval0+8];
	} // callseq 1
	mul.wide.s32 	%rd7, %r10, 12;
	add.s64 	%rd8, %rd6, %rd7;
	st.global.f32 	[%rd8], %f22;
	st.global.f32 	[%rd8+4], %f23;
	st.global.f32 	[%rd8+8], %f24;
$L__BB1_2:
	ret;

}


// ===== COMPILED SASS (sm_100) =====

	.target	sm_100

	.elftype	@"ET_EXEC"


//--------------------- .note.nv.tkinfo           --------------------------
	.section	.note.nv.tkinfo,"",@"SHT_NOTE"
	.sectionflags	@"SHF_NOTE_NV_TKINFO"
	.tkinfo
        /*0018*/ 	.word	0x00000002
        /*0030*/ 	.string	""
        /*0030*/ 	.string	"ptxas"
        /*0030*/ 	.string	"Cuda compilation tools, release 13.0, V13.0.88"
        /*0030*/ 	.string	"Build cuda_13.0.r13.0/compiler.36424714_0"
        /*0030*/ 	.string	"-arch sm_100 -m 64 "



//--------------------- .note.nv.cuinfo           --------------------------
	.section	.note.nv.cuinfo,"",@"SHT_NOTE"
	.sectionflags	@"SHF_NOTE_NV_CUINFO"
        /*0018*/ 	.short	0x0002
        /*001a*/ 	.short	0x0064
        /*001c*/ 	.short	0x0082
	.zero		2


//--------------------- .nv.info                  --------------------------
	.section	.nv.info,"",@"SHT_CUDA_INFO"
	.align	4


	//----- nvinfo : EIATTR_REGCOUNT
	.align		4
        /*0000*/ 	.byte	0x04, 0x2f
        /*0002*/ 	.short	(.L_1 - .L_0)
	.align		4
.L_0:
        /*0004*/ 	.word	index@(_Z11ray_tracingP5Color4Vec3fS1_)
        /*0008*/ 	.word	0x00000038


	//----- nvinfo : EIATTR_FRAME_SIZE
	.align		4
.L_1:
        /*000c*/ 	.byte	0x04, 0x11
        /*000e*/ 	.short	(.L_3 - .L_2)
	.align		4
.L_2:
        /*0010*/ 	.word	index@($__internal_1_$__cuda_sm3x_div_rn_noftz_f32_slowpath)
        /*0014*/ 	.word	0x00000018


	//----- nvinfo : EIATTR_FRAME_SIZE
	.align		4
.L_3:
        /*0018*/ 	.byte	0x04, 0x11
        /*001a*/ 	.short	(.L_5 - .L_4)
	.align		4
.L_4:
        /*001c*/ 	.word	index@($__internal_0_$__cuda_sm20_sqrt_rn_f32_slowpath)
        /*0020*/ 	.word	0x00000018


	//----- nvinfo : EIATTR_FRAME_SIZE
	.align		4
.L_5:
        /*0024*/ 	.byte	0x04, 0x11
        /*0026*/ 	.short	(.L_7 - .L_6)
	.align		4
.L_6:
        /*0028*/ 	.word	index@($_Z11ray_tracingP5Color4Vec3fS1_$_Z9trace_rayRK4Vec3S1_S_fS_i)
        /*002c*/ 	.word	0x00000018


	//----- nvinfo : EIATTR_FRAME_SIZE
	.align		4
.L_7:
        /*0030*/ 	.byte	0x04, 0x11
        /*0032*/ 	.short	(.L_9 - .L_8)
	.align		4
.L_8:
        /*0034*/ 	.word	index@(_Z11ray_tracingP5Color4Vec3fS1_)
        /*0038*/ 	.word	0x00000018


	//----- nvinfo : EIATTR_MIN_STACK_SIZE
	.align		4
.L_9:
        /*003c*/ 	.byte	0x04, 0x12
        /*003e*/ 	.short	(.L_11 - .L_10)
	.align		4
.L_10:
        /*0040*/ 	.word	index@(_Z11ray_tracingP5Color4Vec3fS1_)
        /*0044*/ 	.word	0x00000018
.L_11:


//--------------------- .nv.compat                --------------------------
	.section	.nv.compat,"",@"SHT_CUDA_COMPAT_INFO"
	.align	4
        /*0000*/ 	.byte	0x02, 0x09, 0x00, 0x00, 0x02, 0x02, 0x01, 0x00, 0x02, 0x05, 0x05, 0x00, 0x03, 0x07, 0x01, 0x01
        /*0010*/ 	.byte	0x02, 0x03, 0x00, 0x00, 0x02, 0x06, 0x01, 0x00, 0x04, 0x0b, 0x08, 0x00, 0x01, 0x00, 0x00, 0x00
        /*0020*/ 	.byte	0x00, 0x00, 0x00, 0x00


//--------------------- .nv.info._Z11ray_tracingP5Color4Vec3fS1_ --------------------------
	.section	.nv.info._Z11ray_tracingP5Color4Vec3fS1_,"",@"SHT_CUDA_INFO"
	.sectionflags	@""
	.align	4


	//----- nvinfo : EIATTR_CUDA_API_VERSION
	.align		4
        /*0000*/ 	.byte	0x04, 0x37
        /*0002*/ 	.short	(.L_13 - .L_12)
.L_12:
        /*0004*/ 	.word	0x00000082


	//----- nvinfo : EIATTR_KPARAM_INFO
	.align		4
.L_13:
        /*0008*/ 	.byte	0x04, 0x17
        /*000a*/ 	.short	(.L_15 - .L_14)
.L_14:
        /*000c*/ 	.word	0x00000000
        /*0010*/ 	.short	0x0003
        /*0012*/ 	.short	0x0018
        /*0014*/ 	.byte	0x00, 0xf0, 0x31, 0x00


	//----- nvinfo : EIATTR_KPARAM_INFO
	.align		4
.L_15:
        /*0018*/ 	.byte	0x04, 0x17
        /*001a*/ 	.short	(.L_17 - .L_16)
.L_16:
        /*001c*/ 	.word	0x00000000
        /*0020*/ 	.short	0x0002
        /*0022*/ 	.short	0x0014
        /*0024*/ 	.byte	0x00, 0xf0, 0x11, 0x00


	//----- nvinfo : EIATTR_KPARAM_INFO
	.align		4
.L_17:
        /*0028*/ 	.byte	0x04, 0x17
        /*002a*/ 	.short	(.L_19 - .L_18)
.L_18:
        /*002c*/ 	.word	0x00000000
        /*0030*/ 	.short	0x0001
        /*0032*/ 	.short	0x0008
        /*0034*/ 	.byte	0x00, 0xf0, 0x31, 0x00


	//----- nvinfo : EIATTR_KPARAM_INFO
	.align		4
.L_19:
        /*0038*/ 	.byte	0x04, 0x17
        /*003a*/ 	.short	(.L_21 - .L_20)
.L_20:
        /*003c*/ 	.word	0x00000000
        /*0040*/ 	.short	0x0000
        /*0042*/ 	.short	0x0000
        /*0044*/ 	.byte	0x00, 0xf5, 0x21, 0x00


	//----- nvinfo : EIATTR_SPARSE_MMA_MASK
	.align		4
.L_21:
        /*0048*/ 	.byte	0x03, 0x50
        /*004a*/ 	.short	0x0000


	//----- nvinfo : EIATTR_MAXREG_COUNT
	.align		4
        /*004c*/ 	.byte	0x03, 0x1b
        /*004e*/ 	.short	0x00ff


	//----- nvinfo : EIATTR_MERCURY_ISA_VERSION
	.align		4
        /*0050*/ 	.byte	0x03, 0x5f
        /*0052*/ 	.short	0x0101


	//----- nvinfo : EIATTR_VRC_CTA_INIT_COUNT
	.align		4
        /*0054*/ 	.byte	0x02, 0x4a
	.zero		1
	.zero		1


	//----- nvinfo : EIATTR_EXIT_INSTR_OFFSETS
	.align		4
        /*0058*/ 	.byte	0x04, 0x1c
        /*005a*/ 	.short	(.L_23 - .L_22)


	//   ....[0]....
.L_22:
        /*005c*/ 	.word	0x00000100


	//   ....[1]....
        /*0060*/ 	.word	0x000009a0


	//----- nvinfo : EIATTR_CRS_STACK_SIZE
	.align		4
.L_23:
        /*0064*/ 	.byte	0x04, 0x1e
        /*0066*/ 	.short	(.L_25 - .L_24)
.L_24:
        /*0068*/ 	.word	0x00000000


	//----- nvinfo : EIATTR_CBANK_PARAM_SIZE
	.align		4
.L_25:
        /*006c*/ 	.byte	0x03, 0x19
        /*006e*/ 	.short	0x0024


	//----- nvinfo : EIATTR_PARAM_CBANK
	.align		4
        /*0070*/ 	.byte	0x04, 0x0a
        /*0072*/ 	.short	(.L_27 - .L_26)
	.align		4
.L_26:
        /*0074*/ 	.word	index@(.nv.constant0._Z11ray_tracingP5Color4Vec3fS1_)
        /*0078*/ 	.short	0x0380
        /*007a*/ 	.short	0x0024


	//----- nvinfo : EIATTR_SW_WAR
	.align		4
.L_27:
        /*007c*/ 	.byte	0x04, 0x36
        /*007e*/ 	.short	(.L_29 - .L_28)
.L_28:
        /*0080*/ 	.word	0x00000008
.L_29:


//--------------------- .nv.callgraph             --------------------------
	.section	.nv.callgraph,"",@"SHT_CUDA_CALLGRAPH"
	.align	4
	.sectionentsize	8
	.align		4
        /*0000*/ 	.word	0x00000000
	.align		4
        /*0004*/ 	.word	0xffffffff
	.align		4
        /*0008*/ 	.word	0x00000000
	.align		4
        /*000c*/ 	.word	0xfffffffe
	.align		4
        /*0010*/ 	.word	0x00000000
	.align		4
        /*0014*/ 	.word	0xfffffffd
	.align		4
        /*0018*/ 	.word	0x00000000
	.align		4
        /*001c*/ 	.word	0xfffffffc


//--------------------- .text._Z11ray_tracingP5Color4Vec3fS1_ --------------------------
	.section	.text._Z11ray_tracingP5Color4Vec3fS1_,"ax",@progbits
	.align	128
        .global         _Z11ray_tracingP5Color4Vec3fS1_
        .type           _Z11ray_tracingP5Color4Vec3fS1_,@function
        .size           _Z11ray_tracingP5Color4Vec3fS1_,(.L_x_63 - _Z11ray_tracingP5Color4Vec3fS1_)
        .other          _Z11ray_tracingP5Color4Vec3fS1_,@"STO_CUDA_ENTRY STV_DEFAULT"
_Z11ray_tracingP5Color4Vec3fS1_:
.text._Z11ray_tracingP5Color4Vec3fS1_:
[----:B------:R-:W0:Y:S01]  /*0000*/  LDC R1, c[0x0][0x37c] ;  /* 0x0000df00ff017b82 */ /* 0x000e220000000800 */
[----:B------:R-:W1:Y:S01]  /*0010*/  S2R R5, SR_TID.Y ;  /* 0x0000000000057919 */ /* 0x000e620000002200 */
[----:B------:R-:W2:Y:S06]  /*0020*/  LDCU UR5, c[0x0][0x2fc] ;  /* 0x00005f80ff0577ac */ /* 0x000eac0008000800 */
[----:B------:R-:W3:Y:S01]  /*0030*/  LDC R3, c[0x0][0x360] ;  /* 0x0000d800ff037b82 */ /* 0x000ee20000000800 */
[----:B0-----:R-:W-:Y:S01]  /*0040*/  IADD3 R1, PT, PT, R1, -0x18, RZ ;  /* 0xffffffe801017810 */ /* 0x001fe20007ffe0ff */
[----:B------:R-:W3:Y:S01]  /*0050*/  S2R R0, SR_TID.X ;  /* 0x0000000000007919 */ /* 0x000ee20000002100 */
[----:B------:R-:W0:Y:S05]  /*0060*/  LDCU UR4, c[0x0][0x2f8] ;  /* 0x00005f00ff0477ac */ /* 0x000e2a0008000800 */
[----:B------:R-:W1:Y:S08]  /*0070*/  S2UR UR7, SR_CTAID.Y ;  /* 0x00000000000779c3 */ /* 0x000e700000002600 */
[----:B------:R-:W1:Y:S01]  /*0080*/  LDC R22, c[0x0][0x364] ;  /* 0x0000d900ff167b82 */ /* 0x000e620000000800 */
[----:B0-----:R-:W-:-:S07]  /*0090*/  IADD3 R17, P1, PT, R1, UR4, RZ ;  /* 0x0000000401117c10 */ /* 0x001fce000ff3e0ff */
[----:B------:R-:W3:Y:S01]  /*00a0*/  S2UR UR6, SR_CTAID.X ;  /* 0x00000000000679c3 */ /* 0x000ee20000002500 */
[----:B--2---:R-:W-:Y:S01]  /*00b0*/  IADD3.X R16, PT, PT, RZ, UR5, RZ, P1, !PT ;  /* 0x00000005ff107c10 */ /* 0x004fe20008ffe4ff */
[----:B-1----:R-:W-:-:S05]  /*00c0*/  IMAD R22, R22, UR7, R5 ;  /* 0x0000000716167c24 */ /* 0x002fca000f8e0205 */
[----:B------:R-:W-:Y:S01]  /*00d0*/  ISETP.GT.U32.AND P0, PT, R22, 0x257, PT ;  /* 0x000002571600780c */ /* 0x000fe20003f04070 */
[----:B---3--:R-:W-:-:S05]  /*00e0*/  IMAD R3, R3, UR6, R0 ;  /* 0x0000000603037c24 */ /* 0x008fca000f8e0200 */
[----:B------:R-:W-:-:S13]  /*00f0*/  ISETP.GT.OR P0, PT, R3, 0x31f, P0 ;  /* 0x0000031f0300780c */ /* 0x000fda0000704670 */
[----:B------:R-:W-:Y:S05]  /*0100*/  @P0 EXIT ;  /* 0x000000000000094d */ /* 0x000fea0003800000 */
[----:B------:R-:W-:Y:S01]  /*0110*/  HFMA2 R5, -RZ, RZ, 0.82958984375, -112.625 ;  /* 0x3aa3d70aff057431 */ /* 0x000fe200000001ff */
[----:B------:R-:W-:Y:S01]  /*0120*/  MOV R0, 0x44480000 ;  /* 0x4448000000007802 */ /* 0x000fe20000000f00 */
[----:B------:R-:W-:Y:S01]  /*0130*/  BSSY.RECONVERGENT B6, `(.L_x_0) ;  /* 0x0000011000067945 */ /* 0x000fe20003800200 */
[----:B------:R-:W-:Y:S01]  /*0140*/  I2FP.F32.S32 R4, R3 ;  /* 0x0000000300047245 */ /* 0x000fe20000201400 */
[----:B------:R-:W-:Y:S01]  /*0150*/  IMAD R24, R22, 0x320, R3 ;  /* 0x0000032016187824 */ /* 0x000fe200078e0203 */
[----:B------:R-:W-:Y:S02]  /*0160*/  IADD3 R19, P1, PT, R17, 0xc, RZ ;  /* 0x0000000c11137810 */ /* 0x000fe40007f3e0ff */
[----:B------:R-:W0:Y:S01]  /*0170*/  FCHK P0, R4, 800 ;  /* 0x4448000004007902 */ /* 0x000e220000000000 */
[----:B------:R-:W-:Y:S02]  /*0180*/  FFMA R0, R5, -R0, 1 ;  /* 0x3f80000005007423 */ /* 0x000fe40000000800 */
[----:B------:R-:W-:-:S02]  /*0190*/  IMAD.X R18, RZ, RZ, R16, P1 ;  /* 0x000000ffff127224 */ /* 0x000fc400008e0610 */
[----:B------:R-:W-:-:S04]  /*01a0*/  FFMA R5, R0, R5, 0.0012499999720603227615 ;  /* 0x3aa3d70a00057423 */ /* 0x000fc80000000005 */
[----:B------:R-:W-:-:S04]  /*01b0*/  FFMA R2, R4, R5, RZ ;  /* 0x0000000504027223 */ /* 0x000fc800000000ff */
[----:B------:R-:W-:-:S04]  /*01c0*/  FFMA R0, R2, -800, R4 ;  /* 0xc448000002007823 */ /* 0x000fc80000000004 */
[----:B------:R-:W-:Y:S01]  /*01d0*/  FFMA R2, R5, R0, R2 ;  /* 0x0000000005027223 */ /* 0x000fe20000000002 */
[----:B0-----:R-:W-:Y:S06]  /*01e0*/  @!P0 BRA `(.L_x_1) ;  /* 0x0000000000148947 */ /* 0x001fec0003800000 */
[----:B------:R-:W-:Y:S02]  /*01f0*/  MOV R5, 0x44480000 ;  /* 0x4448000000057802 */ /* 0x000fe40000000f00 */
[----:B------:R-:W-:Y:S02]  /*0200*/  MOV R20, 0x230 ;  /* 0x0000023000147802 */ /* 0x000fe40000000f00 */
[----:B------:R-:W-:-:S07]  /*0210*/  MOV R21, 0x0 ;  /* 0x0000000000157802 */ /* 0x000fce0000000f00 */
[----:B------:R-:W-:Y:S05]  /*0220*/  CALL.REL.NOINC `($__internal_1_$__cuda_sm3x_div_rn_noftz_f32_slowpath) ;  /* 0x00000020005c7944 */ /* 0x000fea0003c00000 */
[----:B------:R-:W-:-:S07]  /*0230*/  MOV R2, R4 ;  /* 0x0000000400027202 */ /* 0x000fce0000000f00 */
.L_x_1:
[----:B------:R-:W-:Y:S05]  /*0240*/  BSYNC.RECONVERGENT B6 ;  /* 0x0000000000067941 */ /* 0x000fea0003800200 */
.L_x_0:
[----:B------:R-:W-:Y:S01]  /*0250*/  HFMA2 R3, -RZ, RZ, 0.8564453125, 16608 ;  /* 0x3ada740eff037431 */ /* 0x000fe200000001ff */
[----:B------:R-:W-:Y:S01]  /*0260*/  I2FP.F32.U32 R4, R22 ;  /* 0x0000001600047245 */ /* 0x000fe20000201000 */
[----:B------:R-:W-:Y:S01]  /*0270*/  IMAD.MOV.U32 R0, RZ, RZ, 0x44160000 ;  /* 0x44160000ff007424 */ /* 0x000fe200078e00ff */
[----:B------:R-:W-:Y:S02]  /*0280*/  BSSY.RECONVERGENT B6, `(.L_x_2) ;  /* 0x000000d000067945 */ /* 0x000fe40003800200 */
[----:B------:R-:W0:Y:S01]  /*0290*/  FCHK P0, R4, 600 ;  /* 0x4416000004007902 */ /* 0x000e220000000000 */
[----:B------:R-:W-:-:S04]  /*02a0*/  FFMA R0, R3, -R0, 1 ;  /* 0x3f80000003007423 */ /* 0x000fc80000000800 */
[----:B------:R-:W-:-:S04]  /*02b0*/  FFMA R3, R0, R3, 0.0016666667070239782333 ;  /* 0x3ada740e00037423 */ /* 0x000fc80000000003 */
        /* <DEDUP_REMOVED lines=9> */
.L_x_3:
[----:B------:R-:W-:Y:S05]  /*0350*/  BSYNC.RECONVERGENT B6 ;  /* 0x0000000000067941 */ /* 0x000fea0003800200 */
.L_x_2:
[----:B------:R-:W-:Y:S01]  /*0360*/  HFMA2 R3, -RZ, RZ, 2, 0 ;  /* 0x40000000ff037431 */ /* 0x000fe200000001ff */
[----:B------:R0:W-:Y:S01]  /*0370*/  STL.64 [R1], RZ ;  /* 0x000000ff01007387 */ /* 0x0001e20000100a00 */
[----:B------:R-:W-:Y:S03]  /*0380*/  BSSY.RECONVERGENT B6, `(.L_x_4) ;  /* 0x0000014000067945 */ /* 0x000fe60003800200 */
[----:B------:R0:W-:Y:S01]  /*0390*/  STL [R1+0x8], RZ ;  /* 0x000008ff01007387 */ /* 0x0001e20000100800 */
[-C--:B------:R-:W-:Y:S01]  /*03a0*/  FFMA R26, R26, R3.reuse, -1 ;  /* 0xbf8000001a1a7423 */ /* 0x080fe20000000003 */
[----:B------:R-:W-:-:S03]  /*03b0*/  FFMA R2, R2, R3, -1 ;  /* 0xbf80000002027423 */ /* 0x000fc60000000003 */
[----:B------:R-:W-:-:S04]  /*03c0*/  FMUL R3, R26, R26 ;  /* 0x0000001a1a037220 */ /* 0x000fc80000400000 */
[----:B------:R-:W-:-:S04]  /*03d0*/  FFMA R3, R2, R2, R3 ;  /* 0x0000000202037223 */ /* 0x000fc80000000003 */
[----:B------:R-:W-:-:S04]  /*03e0*/  FADD R4, R3, 1 ;  /* 0x3f80000003047421 */ /* 0x000fc80000000000 */
[----:B------:R-:W-:Y:S01]  /*03f0*/  VIADD R0, R4, 0xf3000000 ;  /* 0xf300000004007836 */ /* 0x000fe20000000000 */
[----:B------:R0:W1:Y:S04]  /*0400*/  MUFU.RSQ R3, R4 ;  /* 0x0000000400037308 */ /* 0x0000680000001400 */
[----:B------:R-:W-:-:S13]  /*0410*/  ISETP.GT.U32.AND P0, PT, R0, 0x727fffff, PT ;  /* 0x727fffff0000780c */ /* 0x000fda0003f04070 */
[----:B01----:R-:W-:Y:S05]  /*0420*/  @!P0 BRA `(.L_x_5) ;  /* 0x0000000000148947 */ /* 0x003fea0003800000 */
[----:B------:R-:W-:Y:S02]  /*0430*/  MOV R20, 0x460 ;  /* 0x0000046000147802 */ /* 0x000fe40000000f00 */
[----:B------:R-:W-:-:S07]  /*0440*/  MOV R21, 0x0 ;  /* 0x0000000000157802 */ /* 0x000fce0000000f00 */
[----:B------:R-:W-:Y:S05]  /*0450*/  CALL.REL.NOINC `($__internal_0_$__cuda_sm20_sqrt_rn_f32_slowpath) ;  /* 0x0000001c00647944 */ /* 0x000fea0003c00000 */
[----:B------:R-:W-:Y:S01]  /*0460*/  MOV R23, R4 ;  /* 0x0000000400177202 */ /* 0x000fe20000000f00 */
[----:B------:R-:W-:Y:S06]  /*0470*/  BRA `(.L_x_6) ;  /* 0x0000000000107947 */ /* 0x000fec0003800000 */
.L_x_5:
[----:B------:R-:W-:Y:S01]  /*0480*/  FMUL.FTZ R23, R4, R3 ;  /* 0x0000000304177220 */ /* 0x000fe20000410000 */
[----:B------:R-:W-:-:S03]  /*0490*/  FMUL.FTZ R3, R3, 0.5 ;  /* 0x3f00000003037820 */ /* 0x000fc60000410000 */
[----:B------:R-:W-:-:S04]  /*04a0*/  FFMA R4, -R23, R23, R4 ;  /* 0x0000001717047223 */ /* 0x000fc80000000104 */
[----:B------:R-:W-:-:S07]  /*04b0*/  FFMA R23, R4, R3, R23 ;  /* 0x0000000304177223 */ /* 0x000fce0000000017 */
.L_x_6:
[----:B------:R-:W-:Y:S05]  /*04c0*/  BSYNC.RECONVERGENT B6 ;  /* 0x0000000000067941 */ /* 0x000fea0003800200 */
.L_x_4:
[----:B------:R-:W0:Y:S01]  /*04d0*/  MUFU.RCP R0, R23 ;  /* 0x0000001700007308 */ /* 0x000e220000001000 */
[----:B------:R-:W-:Y:S07]  /*04e0*/  BSSY.RECONVERGENT B6, `(.L_x_7) ;  /* 0x000000e000067945 */ /* 0x000fee0003800200 */
[----:B------:R-:W1:Y:S01]  /*04f0*/  FCHK P0, R2, R23 ;  /* 0x0000001702007302 */ /* 0x000e620000000000 */
[----:B0-----:R-:W-:-:S04]  /*0500*/  FFMA R3, R0, -R23, 1 ;  /* 0x3f80000000037423 */ /* 0x001fc80000000817 */
[----:B------:R-:W-:-:S04]  /*0510*/  FFMA R3, R0, R3, R0 ;  /* 0x0000000300037223 */ /* 0x000fc80000000000 */
[----:B------:R-:W-:-:S04]  /*0520*/  FFMA R22, R2, R3, RZ ;  /* 0x0000000302167223 */ /* 0x000fc800000000ff */
[----:B------:R-:W-:-:S04]  /*0530*/  FFMA R0, R22, -R23, R2 ;  /* 0x8000001716007223 */ /* 0x000fc80000000002 */
[----:B------:R-:W-:Y:S01]  /*0540*/  FFMA R22, R3, R0, R22 ;  /* 0x0000000003167223 */ /* 0x000fe20000000016 */
[----:B-1----:R-:W-:Y:S06]  /*0550*/  @!P0 BRA `(.L_x_8) ;  /* 0x0000000000188947 */ /* 0x002fec0003800000 */
[----:B------:R-:W-:Y:S01]  /*0560*/  MOV R4, R2 ;  /* 0x0000000200047202 */ /* 0x000fe20000000f00 */
[----:B------:R-:W-:Y:S01]  /*0570*/  IMAD.MOV.U32 R21, RZ, RZ, 0x0 ;  /* 0x00000000ff157424 */ /* 0x000fe200078e00ff */
[----:B------:R-:W-:Y:S02]  /*0580*/  MOV R5, R23 ;  /* 0x0000001700057202 */ /* 0x000fe40000000f00 */
[----:B------:R-:W-:-:S07]  /*0590*/  MOV R20, 0x5b0 ;  /* 0x000005b000147802 */ /* 0x000fce0000000f00 */
[----:B------:R-:W-:Y:S05]  /*05a0*/  CALL.REL.NOINC `($__internal_1_$__cuda_sm3x_div_rn_noftz_f32_slowpath) ;  /* 0x0000001c007c7944 */ /* 0x000fea0003c00000 */
[----:B------:R-:W-:-:S07]  /*05b0*/  MOV R22, R4 ;  /* 0x0000000400167202 */ /* 0x000fce0000000f00 */
.L_x_8:
[----:B------:R-:W-:Y:S05]  /*05c0*/  BSYNC.RECONVERGENT B6 ;  /* 0x0000000000067941 */ /* 0x000fea0003800200 */
.L_x_7:
        /* <DEDUP_REMOVED lines=9> */
[----:B------:R-:W-:Y:S01]  /*0660*/  HFMA2 R21, -RZ, RZ, 0, 0 ;  /* 0x00000000ff157431 */ /* 0x000fe200000001ff */
[----:B------:R-:W-:Y:S02]  /*0670*/  MOV R4, R26 ;  /* 0x0000001a00047202 */ /* 0x000fe40000000f00 */
[----:B------:R-:W-:Y:S02]  /*0680*/  MOV R5, R23 ;  /* 0x0000001700057202 */ /* 0x000fe40000000f00 */
[----:B------:R-:W-:-:S07]  /*0690*/  MOV R20, 0x6b0 ;  /* 0x000006b000147802 */ /* 0x000fce0000000f00 */
[----:B------:R-:W-:Y:S05]  /*06a0*/  CALL.REL.NOINC `($__internal_1_$__cuda_sm3x_div_rn_noftz_f32_slowpath) ;  /* 0x0000001c003c7944 */ /* 0x000fea0003c00000 */
[----:B------:R-:W-:-:S07]  /*06b0*/  IMAD.MOV.U32 R2, RZ, RZ, R4 ;  /* 0x000000ffff027224 */ /* 0x000fce00078e0004 */
.L_x_10:
[----:B------:R-:W-:Y:S05]  /*06c0*/  BSYNC.RECONVERGENT B6 ;  /* 0x0000000000067941 */ /* 0x000fea0003800200 */
.L_x_9:
[----:B------:R-:W0:Y:S01]  /*06d0*/  MUFU.RCP R0, R23 ;  /* 0x0000001700007308 */ /* 0x000e220000001000 */
[----:B------:R-:W-:Y:S01]  /*06e0*/  UMOV UR4, 0x3f800000 ;  /* 0x3f80000000047882 */ /* 0x000fe20000000000 */
[----:B------:R-:W-:Y:S01]  /*06f0*/  BSSY.RECONVERGENT B6, `(.L_x_11) ;  /* 0x000000f000067945 */ /* 0x000fe20003800200 */
[----:B------:R-:W-:-:S05]  /*0700*/  MOV R4, UR4 ;  /* 0x0000000400047c02 */ /* 0x000fca0008000f00 */
[----:B------:R-:W1:Y:S01]  /*0710*/  FCHK P0, -R4, R23 ;  /* 0x0000001704007302 */ /* 0x000e620000000100 */
[----:B0-----:R-:W-:-:S04]  /*0720*/  FFMA R3, R0, -R23, 1 ;  /* 0x3f80000000037423 */ /* 0x001fc80000000817 */
[----:B------:R-:W-:-:S04]  /*0730*/  FFMA R3, R0, R3, R0 ;  /* 0x0000000300037223 */ /* 0x000fc80000000000 */
[----:B------:R-:W-:-:S04]  /*0740*/  FFMA R0, R3, -1, RZ ;  /* 0xbf80000003007823 */ /* 0x000fc800000000ff */
[----:B------:R-:W-:-:S04]  /*0750*/  FFMA R5, R0, -R23, -1 ;  /* 0xbf80000000057423 */ /* 0x000fc80000000817 */
[----:B------:R-:W-:Y:S01]  /*0760*/  FFMA R3, R3, R5, R0 ;  /* 0x0000000503037223 */ /* 0x000fe20000000000 */
[----:B-1----:R-:W-:Y:S06]  /*0770*/  @!P0 BRA `(.L_x_12) ;  /* 0x0000000000188947 */ /* 0x002fec0003800000 */
[----:B------:R-:W-:Y:S01]  /*0780*/  HFMA2 R4, -RZ, RZ, -1.875, 0 ;  /* 0xbf800000ff047431 */ /* 0x000fe200000001ff */
[----:B------:R-:W-:Y:S02]  /*0790*/  MOV R5, R23 ;  /* 0x0000001700057202 */ /* 0x000fe40000000f00 */
[----:B------:R-:W-:Y:S02]  /*07a0*/  MOV R20, 0x7d0 ;  /* 0x000007d000147802 */ /* 0x000fe40000000f00 */
[----:B------:R-:W-:-:S07]  /*07b0*/  MOV R21, 0x0 ;  /* 0x0000000000157802 */ /* 0x000fce0000000f00 */
[----:B------:R-:W-:Y:S05]  /*07c0*/  CALL.REL.NOINC `($__internal_1_$__cuda_sm3x_div_rn_noftz_f32_slowpath) ;  /* 0x0000001800f47944 */ /* 0x000fea0003c00000 */
[----:B------:R-:W-:-:S07]  /*07d0*/  IMAD.MOV.U32 R3, RZ, RZ, R4 ;  /* 0x000000ffff037224 */ /* 0x000fce00078e0004 */
.L_x_12:
[----:B------:R-:W-:Y:S05]  /*07e0*/  BSYNC.RECONVERGENT B6 ;  /* 0x0000000000067941 */ /* 0x000fea0003800200 */
.L_x_11:
[----:B------:R0:W-:Y:S01]  /*07f0*/  STL.64 [R1+0x10], R2 ;  /* 0x0000100201007387 */ /* 0x0001e20000100a00 */
[----:B------:R-:W1:Y:S01]  /*0800*/  LDCU.64 UR4, c[0x0][0x388] ;  /* 0x00007100ff0477ac */ /* 0x000e620008000a00 */
[----:B------:R-:W-:Y:S01]  /*0810*/  HFMA2 R15, -RZ, RZ, 0, 0 ;  /* 0x00000000ff0f7431 */ /* 0x000fe200000001ff */
[----:B------:R-:W-:Y:S01]  /*0820*/  MOV R4, R17 ;  /* 0x0000001100047202 */ /* 0x000fe20000000f00 */
[----:B------:R0:W-:Y:S01]  /*0830*/  STL [R1+0xc], R22 ;  /* 0x00000c1601007387 */ /* 0x0001e20000100800 */
[----:B------:R-:W2:Y:S01]  /*0840*/  LDCU.64 UR6, c[0x0][0x390] ;  /* 0x00007200ff0677ac */ /* 0x000ea20008000a00 */
[----:B------:R-:W-:Y:S01]  /*0850*/  MOV R5, R16 ;  /* 0x0000001000057202 */ /* 0x000fe20000000f00 */
[----:B------:R-:W-:Y:S01]  /*0860*/  IMAD.MOV.U32 R7, RZ, RZ, R18 ;  /* 0x000000ffff077224 */ /* 0x000fe200078e0012 */
[----:B------:R-:W-:Y:S01]  /*0870*/  MOV R6, R19 ;  /* 0x0000001300067202 */ /* 0x000fe20000000f00 */
[----:B------:R-:W3:Y:S01]  /*0880*/  LDCU.64 UR8, c[0x0][0x398] ;  /* 0x00007300ff0877ac */ /* 0x000ee20008000a00 */
[----:B------:R-:W-:-:S02]  /*0890*/  MOV R20, 0x950 ;  /* 0x0000095000147802 */ /* 0x000fc40000000f00 */
[----:B------:R-:W-:Y:S01]  /*08a0*/  MOV R21, 0x0 ;  /* 0x0000000000157802 */ /* 0x000fe20000000f00 */
[----:B------:R-:W4:Y:S01]  /*08b0*/  LDCU UR10, c[0x0][0x3a0] ;  /* 0x00007400ff0a77ac */ /* 0x000f220008000800 */
[----:B------:R-:W0:Y:S01]  /*08c0*/  LDCU.64 UR36, c[0x0][0x358] ;  /* 0x00006b00ff2477ac */ /* 0x000e220008000a00 */
[----:B-1----:R-:W-:Y:S02]  /*08d0*/  MOV R8, UR4 ;  /* 0x0000000400087c02 */ /* 0x002fe40008000f00 */
[----:B------:R-:W-:Y:S02]  /*08e0*/  MOV R9, UR5 ;  /* 0x0000000500097c02 */ /* 0x000fe40008000f00 */
[----:B--2---:R-:W-:Y:S02]  /*08f0*/  MOV R10, UR6 ;  /* 0x00000006000a7c02 */ /* 0x004fe40008000f00 */
[----:B------:R-:W-:Y:S01]  /*0900*/  MOV R11, UR7 ;  /* 0x00000007000b7c02 */ /* 0x000fe20008000f00 */
[----:B---3--:R-:W-:Y:S01]  /*0910*/  IMAD.U32 R12, RZ, RZ, UR8 ;  /* 0x00000008ff0c7e24 */ /* 0x008fe2000f8e00ff */
[----:B------:R-:W-:-:S02]  /*0920*/  MOV R13, UR9 ;  /* 0x00000009000d7c02 */ /* 0x000fc40008000f00 */
[----:B----4-:R-:W-:-:S07]  /*0930*/  MOV R14, UR10 ;  /* 0x0000000a000e7c02 */ /* 0x010fce0008000f00 */
[----:B0-----:R-:W-:Y:S05]  /*0940*/  CALL.REL.NOINC `($_Z11ray_tracingP5Color4Vec3fS1_$_Z9trace_rayRK4Vec3S1_S_fS_i) ;  /* 0x0000000000187944 */ /* 0x001fea0003c00000 */
[----:B------:R-:W0:Y:S02]  /*0950*/  LDC.64 R2, c[0x0][0x380] ;  /* 0x0000e000ff027b82 */ /* 0x000e240000000a00 */
[----:B0-----:R-:W-:-:S05]  /*0960*/  IMAD.WIDE R24, R24, 0xc, R2 ;  /* 0x0000000c18187825 */ /* 0x001fca00078e0202 */
[----:B------:R-:W-:Y:S04]  /*0970*/  STG.E desc[UR36][R24.64], R4 ;  /* 0x0000000418007986 */ /* 0x000fe8000c101924 */
[----:B------:R-:W-:Y:S04]  /*0980*/  STG.E desc[UR36][R24.64+0x4], R5 ;  /* 0x0000040518007986 */ /* 0x000fe8000c101924 */
[----:B------:R-:W-:Y:S01]  /*0990*/  STG.E desc[UR36][R24.64+0x8], R6 ;  /* 0x0000080618007986 */ /* 0x000fe2000c101924 */
[----:B------:R-:W-:Y:S05]  /*09a0*/  EXIT ;  /* 0x000000000000794d */ /* 0x000fea0003800000 */
        .type           $_Z11ray_tracingP5Color4Vec3fS1_$_Z9trace_rayRK4Vec3S1_S_fS_i,@function
        .size           $_Z11ray_tracingP5Color4Vec3fS1_$_Z9trace_rayRK4Vec3S1_S_fS_i,($__internal_0_$__cuda_sm20_sqrt_rn_f32_slowpath - $_Z11ray_tracingP5Color4Vec3fS1_$_Z9trace_rayRK4Vec3S1_S_fS_i)
$_Z11ray_tracingP5Color4Vec3fS1_$_Z9trace_rayRK4Vec3S1_S_fS_i:
[----:B------:R-:W-:Y:S02]  /*09b0*/  IADD3 R1, PT, PT, R1, -0x88, RZ ;  /* 0xffffff7801017810 */ /* 0x000fe40007ffe0ff */
[----:B------:R-:W-:Y:S02]  /*09c0*/  MOV R7, R6 ;  /* 0x0000000600077202 */ /* 0x000fe40000000f00 */
[----:B------:R-:W-:Y:S01]  /*09d0*/  MOV R3, R4 ;  /* 0x0000000400037202 */ /* 0x000fe20000000f00 */
[----:B------:R-:W-:Y:S04]  /*09e0*/  STL [R1+0x80], R53 ;  /* 0x0000803501007387 */ /* 0x000fe80000100800 */
        /* <DEDUP_REMOVED lines=16> */
[----:B------:R0:W-:Y:S04]  /*0af0*/  STL [R1+0x78], R47 ;  /* 0x0000782f01007387 */ /* 0x0001e80000100800 */
[----:B------:R1:W-:Y:S04]  /*0b00*/  STL [R1+0x74], R46 ;  /* 0x0000742e01007387 */ /* 0x0003e80000100800 */
[----:B------:R2:W-:Y:S01]  /*0b10*/  STL [R1+0x50], R29 ;  /* 0x0000501d01007387 */ /* 0x0005e20000100800 */
[----:B0-----:R-:W0:Y:S05]  /*0b20*/  BMOV.32.CLEAR R47, B7 ;  /* 0x00000000072f7355 */ /* 0x001e2a0000100000 */
[----:B-1----:R-:W1:Y:S05]  /*0b30*/  BMOV.32.CLEAR R46, B6 ;  /* 0x00000000062e7355 */ /* 0x002e6a0000100000 */
[----:B------:R3:W-:Y:S01]  /*0b40*/  STL [R1+0x4c], R28 ;  /* 0x00004c1c01007387 */ /* 0x0007e20000100800 */
[----:B--2---:R-:W-:-:S03]  /*0b50*/  MOV R29, R8 ;  /* 0x00000008001d7202 */ /* 0x004fc60000000f00 */
[----:B------:R2:W-:Y:S04]  /*0b60*/  STL [R1+0x48], R27 ;  /* 0x0000481b01007387 */ /* 0x0005e80000100800 */
[----:B------:R4:W-:Y:S01]  /*0b70*/  STL [R1+0x44], R26 ;  /* 0x0000441a01007387 */ /* 0x0009e20000100800 */
[----:B---3--:R-:W-:-:S03]  /*0b80*/  MOV R28, R9 ;  /* 0x00000009001c7202 */ /* 0x008fc60000000f00 */
[----:B------:R3:W-:Y:S01]  /*0b90*/  STL [R1+0x40], R25 ;  /* 0x0000401901007387 */ /* 0x0007e20000100800 */
[----:B--2---:R-:W-:-:S03]  /*0ba0*/  IMAD.MOV.U32 R27, RZ, RZ, R10 ;  /* 0x000000ffff1b7224 */ /* 0x004fc600078e000a */
[----:B------:R2:W-:Y:S01]  /*0bb0*/  STL [R1+0x3c], R24 ;  /* 0x00003c1801007387 */ /* 0x0005e20000100800 */
[----:B----4-:R-:W-:-:S03]  /*0bc0*/  MOV R26, R11 ;  /* 0x0000000b001a7202 */ /* 0x010fc60000000f00 */
[----:B------:R4:W-:Y:S01]  /*0bd0*/  STL [R1+0x38], R23 ;  /* 0x0000381701007387 */ /* 0x0009e20000100800 */
[----:B---3--:R-:W-:-:S03]  /*0be0*/  MOV R25, R12 ;  /* 0x0000000c00197202 */ /* 0x008fc60000000f00 */
[----:B------:R3:W-:Y:S01]  /*0bf0*/  STL [R1+0x28], R19 ;  /* 0x0000281301007387 */ /* 0x0007e20000100800 */
[----:B--2---:R-:W-:Y:S02]  /*0c00*/  MOV R24, R13 ;  /* 0x0000000d00187202 */ /* 0x004fe40000000f00 */
[----:B----4-:R-:W-:Y:S01]  /*0c10*/  MOV R23, R14 ;  /* 0x0000000e00177202 */ /* 0x010fe20000000f00 */
[----:B---3--:R-:W-:Y:S01]  /*0c20*/  IMAD.MOV.U32 R19, RZ, RZ, R15 ;  /* 0x000000ffff137224 */ /* 0x008fe200078e000f */
[----:B------:R-:W2:Y:S01]  /*0c30*/  LDC R0, c[0x0][0x2f8] ;  /* 0x0000be00ff007b82 */ /* 0x000ea20000000800 */
[----:B------:R-:W3:Y:S03]  /*0c40*/  LDCU UR4, c[0x0][0x2fc] ;  /* 0x00005f80ff0477ac */ /* 0x000ee60008000800 */
[----:B------:R-:W-:Y:S01]  /*0c50*/  ISETP.GT.U32.AND P0, PT, R19, 0x3, PT ;  /* 0x000000031300780c */ /* 0x000fe20003f04070 */
[----:B------:R-:W-:Y:S01]  /*0c60*/  BSSY.RECONVERGENT B7, `(.L_x_13) ;  /* 0x0000139000077945 */ /* 0x000fe20003800200 */
[----:B------:R-:W-:Y:S01]  /*0c70*/  CS2R R4, SRZ ;  /* 0x0000000000047805 */ /* 0x000fe2000001ff00 */
[----:B------:R-:W-:Y:S01]  /*0c80*/  IMAD.MOV.U32 R6, RZ, RZ, RZ ;  /* 0x000000ffff067224 */ /* 0x000fe200078e00ff */
[----:B--2---:R-:W-:-:S04]  /*0c90*/  IADD3 R31, P1, PT, R1, R0, RZ ;  /* 0x00000000011f7210 */ /* 0x004fc80007f3e0ff */
[----:B---3--:R-:W-:-:S05]  /*0ca0*/  IADD3.X R30, PT, PT, RZ, UR4, RZ, P1, !PT ;  /* 0x00000004ff1e7c10 */ /* 0x008fca0008ffe4ff */
[----:B01----:R-:W-:Y:S05]  /*0cb0*/  @P0 BRA `(.L_x_14) ;  /* 0x0000001000cc0947 */ /* 0x003fea0003800000 */
[C---:B------:R-:W-:Y:S02]  /*0cc0*/  IADD3 R8, PT, PT, -R0.reuse, R3, RZ ;  /* 0x0000000300087210 */ /* 0x040fe40007ffe1ff */
[----:B------:R-:W-:-:S03]  /*0cd0*/  IADD3 R6, PT, PT, -R0, R7, RZ ;  /* 0x0000000700067210 */ /* 0x000fc60007ffe1ff */
[----:B------:R-:W2:Y:S04]  /*0ce0*/  LDL R22, [R8+0x4] ;  /* 0x0000040008167983 */ /* 0x000ea80000100800 */
[----:B------:R-:W3:Y:S04]  /*0cf0*/  LDL R39, [R8] ;  /* 0x0000000008277983 */ /* 0x000ee80000100800 */
[----:B------:R-:W4:Y:S04]  /*0d00*/  LDL R53, [R6+0x4] ;  /* 0x0000040006357983 */ /* 0x000f280000100800 */
[----:B------:R-:W5:Y:S04]  /*0d10*/  LDL R37, [R8+0x8] ;  /* 0x0000080008257983 */ /* 0x000f680000100800 */
[----:B------:R-:W5:Y:S04]  /*0d20*/  LDL R2, [R6] ;  /* 0x0000000006027983 */ /* 0x000f680000100800 */
[----:B------:R0:W5:Y:S02]  /*0d30*/  LDL R18, [R6+0x8] ;  /* 0x0000080006127983 */ /* 0x0001640000100800 */
[----:B0-----:R-:W-:-:S02]  /*0d40*/  HFMA2 R6, -RZ, RZ, 1.875, 0 ;  /* 0x3f800000ff067431 */ /* 0x001fc400000001ff */
[----:B--2---:R-:W-:Y:S01]  /*0d50*/  FADD R0, R22, -R28 ;  /* 0x8000001c16007221 */ /* 0x004fe20000000000 */
[----:B---3--:R-:W-:-:S03]  /*0d60*/  FADD R3, R39, -R29 ;  /* 0x8000001d27037221 */ /* 0x008fc60000000000 */
[C---:B------:R-:W-:Y:S01]  /*0d70*/  FMUL R4, R0.reuse, R0 ;  /* 0x0000000000047220 */ /* 0x040fe20000400000 */
[-C--:B----4-:R-:W-:Y:S01]  /*0d80*/  FMUL R7, R53, R53.reuse ;  /* 0x0000003535077220 */ /* 0x090fe20000400000 */
[----:B------:R-:W-:Y:S02]  /*0d90*/  FMUL R0, R0, R53 ;  /* 0x0000003500007220 */ /* 0x000fe40000400000 */
[----:B------:R-:W-:Y:S01]  /*0da0*/  FFMA R4, R3, R3, R4 ;  /* 0x0000000303047223 */ /* 0x000fe20000000004 */
[----:B-----5:R-:W-:Y:S01]  /*0db0*/  FADD R5, R37, -R27 ;  /* 0x8000001b25057221 */ /* 0x020fe20000000000 */
[-C--:B------:R-:W-:Y:S01]  /*0dc0*/  FFMA R7, R2, R2.reuse, R7 ;  /* 0x0000000202077223 */ /* 0x080fe20000000007 */
[----:B------:R-:W-:Y:S02]  /*0dd0*/  FFMA R0, R3, R2, R0 ;  /* 0x0000000203007223 */ /* 0x000fe40000000000 */
[C---:B------:R-:W-:Y:S01]  /*0de0*/  FFMA R3, R5.reuse, R5, R4 ;  /* 0x0000000505037223 */ /* 0x040fe20000000004 */
[-C--:B------:R-:W-:Y:S01]  /*0df0*/  FFMA R17, R18, R18.reuse, R7 ;  /* 0x0000001212117223 */ /* 0x080fe20000000007 */
[----:B------:R-:W-:-:S02]  /*0e00*/  FFMA R0, R5, R18, R0 ;  /* 0x0000001205007223 */ /* 0x000fc40000000000 */
[----:B------:R-:W-:Y:S01]  /*0e10*/  FFMA R3, -R26, R26, R3 ;  /* 0x0000001a1a037223 */ /* 0x000fe20000000103 */
[----:B------:R-:W-:Y:S02]  /*0e20*/  IMAD.MOV.U32 R5, RZ, RZ, 0x3f333333 ;  /* 0x3f333333ff057424 */ /* 0x000fe400078e00ff */
[----:B------:R-:W-:Y:S01]  /*0e30*/  FMUL R4, R17, -4 ;  /* 0xc080000011047820 */ /* 0x000fe20000400000 */
[----:B------:R-:W-:-:S03]  /*0e40*/  FADD R16, R0, R0 ;  /* 0x0000000000107221 */ /* 0x000fc60000000000 */
[----:B------:R-:W-:Y:S01]  /*0e50*/  FMUL R3, R3, R4 ;  /* 0x0000000403037220 */ /* 0x000fe20000400000 */
[----:B------:R-:W-:-:S03]  /*0e60*/  MOV R4, 0x3f000000 ;  /* 0x3f00000000047802 */ /* 0x000fc60000000f00 */
[----:B------:R-:W-:-:S05]  /*0e70*/  FFMA R0, R16, R16, R3 ;  /* 0x0000001010007223 */ /* 0x000fca0000000003 */
[----:B------:R-:W-:-:S13]  /*0e80*/  FSETP.GT.AND P0, PT, R0, RZ, PT ;  /* 0x000000ff0000720b */ /* 0x000fda0003f04000 */
[----:B------:R-:W-:Y:S05]  /*0e90*/  @!P0 BRA `(.L_x_14) ;  /* 0x0000001000548947 */ /* 0x000fea0003800000 */
[----:B------:R-:W-:Y:S01]  /*0ea0*/  IADD3 R3, PT, PT, R0, -0xd000000, RZ ;  /* 0xf300000000037810 */ /* 0x000fe20007ffe0ff */
[----:B------:R0:W1:Y:S01]  /*0eb0*/  MUFU.RSQ R5, R0 ;  /* 0x0000000000057308 */ /* 0x0000620000001400 */
[----:B------:R-:W-:Y:S01]  /*0ec0*/  IADD3 RZ, P1, PT, R31, 0xc, RZ ;  /* 0x0000000c1fff7810 */ /* 0x000fe20007f3e0ff */
[----:B------:R-:W-:Y:S01]  /*0ed0*/  BSSY.RECONVERGENT B6, `(.L_x_15) ;  /* 0x000000d000067945 */ /* 0x000fe20003800200 */
[----:B------:R-:W-:Y:S02]  /*0ee0*/  ISETP.GT.U32.AND P0, PT, R3, 0x727fffff, PT ;  /* 0x727fffff0300780c */ /* 0x000fe40003f04070 */
[----:B------:R-:W-:-:S11]  /*0ef0*/  IADD3.X R36, PT, PT, RZ, R30, RZ, P1, !PT ;  /* 0x0000001eff247210 */ /* 0x000fd60000ffe4ff */
[----:B0-----:R-:W-:Y:S05]  /*0f00*/  @!P0 BRA `(.L_x_16) ;  /* 0x0000000000148947 */ /* 0x001fea0003800000 */
[----:B------:R-:W-:Y:S01]  /*0f10*/  MOV R4, R0 ;  /* 0x0000000000047202 */ /* 0x000fe20000000f00 */
[----:B------:R-:W-:Y:S01]  /*0f20*/  IMAD.MOV.U32 R21, RZ, RZ, 0x0 ;  /* 0x00000000ff157424 */ /* 0x000fe200078e00ff */
[----:B------:R-:W-:-:S07]  /*0f30*/  MOV R20, 0xf50 ;  /* 0x00000f5000147802 */ /* 0x000fce0000000f00 */
[----:B-1----:R-:W-:Y:S05]  /*0f40*/  CALL.REL.NOINC `($__internal_0_$__cuda_sm20_sqrt_rn_f32_slowpath) ;  /* 0x0000001000a87944 */ /* 0x002fea0003c00000 */
[----:B------:R-:W-:Y:S05]  /*0f50*/  BRA `(.L_x_17) ;  /* 0x0000000000107947 */ /* 0x000fea0003800000 */
.L_x_16:
[----:B-1----:R-:W-:Y:S01]  /*0f60*/  FMUL.FTZ R3, R0, R5 ;  /* 0x0000000500037220 */ /* 0x002fe20000410000 */
[----:B------:R-:W-:-:S03]  /*0f70*/  FMUL.FTZ R4, R5, 0.5 ;  /* 0x3f00000005047820 */ /* 0x000fc60000410000 */
[----:B------:R-:W-:-:S04]  /*0f80*/  FFMA R0, -R3, R3, R0 ;  /* 0x0000000303007223 */ /* 0x000fc80000000100 */
[----:B------:R-:W-:-:S07]  /*0f90*/  FFMA R4, R0, R4, R3 ;  /* 0x0000000400047223 */ /* 0x000fce0000000003 */
.L_x_17:
[----:B------:R-:W-:Y:S05]  /*0fa0*/  BSYNC.RECONVERGENT B6 ;  /* 0x0000000000067941 */ /* 0x000fea0003800200 */
.L_x_15:
[----:B------:R-:W-:Y:S01]  /*0fb0*/  FADD R5, R17, R17 ;  /* 0x0000001111057221 */ /* 0x000fe20000000000 */
[----:B------:R-:W-:Y:S01]  /*0fc0*/  FADD R16, -R16, -R4 ;  /* 0x8000000410107221 */ /* 0x000fe20000000100 */
[----:B------:R-:W-:Y:S02]  /*0fd0*/  BSSY.RECONVERGENT B6, `(.L_x_18) ;  /* 0x000000d000067945 */ /* 0x000fe40003800200 */
[----:B------:R-:W0:Y:S08]  /*0fe0*/  MUFU.RCP R0, R5 ;  /* 0x0000000500007308 */ /* 0x000e300000001000 */
[----:B------:R-:W1:Y:S01]  /*0ff0*/  FCHK P0, R16, R5 ;  /* 0x0000000510007302 */ /* 0x000e620000000000 */
[----:B0-----:R-:W-:-:S04]  /*1000*/  FFMA R3, -R5, R0, 1 ;  /* 0x3f80000005037423 */ /* 0x001fc80000000100 */
[----:B------:R-:W-:-:S04]  /*1010*/  FFMA R3, R0, R3, R0 ;  /* 0x0000000300037223 */ /* 0x000fc80000000000 */
[----:B------:R-:W-:-:S04]  /*1020*/  FFMA R4, R16, R3, RZ ;  /* 0x0000000310047223 */ /* 0x000fc800000000ff */
[----:B------:R-:W-:-:S04]  /*1030*/  FFMA R0, -R5, R4, R16 ;  /* 0x0000000405007223 */ /* 0x000fc80000000110 */
[----:B------:R-:W-:Y:S01]  /*1040*/  FFMA R4, R3, R0, R4 ;  /* 0x0000000003047223 */ /* 0x000fe20000000004 */
[----:B-1----:R-:W-:Y:S06]  /*1050*/  @!P0 BRA `(.L_x_19) ;  /* 0x0000000000108947 */ /* 0x002fec0003800000 */
[----:B------:R-:W-:Y:S01]  /*1060*/  HFMA2 R21, -RZ, RZ, 0, 0 ;  /* 0x00000000ff157431 */ /* 0x000fe200000001ff */
[----:B------:R-:W-:Y:S02]  /*1070*/  MOV R4, R16 ;  /* 0x0000001000047202 */ /* 0x000fe40000000f00 */
[----:B------:R-:W-:-:S07]  /*1080*/  MOV R20, 0x10a0 ;  /* 0x000010a000147802 */ /* 0x000fce0000000f00 */
[----:B------:R-:W-:Y:S05]  /*1090*/  CALL.REL.NOINC `($__internal_1_$__cuda_sm3x_div_rn_noftz_f32_slowpath) ;  /* 0x0000001000c07944 */ /* 0x000fea0003c00000 */
.L_x_19:
[----:B------:R-:W-:Y:S05]  /*10a0*/  BSYNC.RECONVERGENT B6 ;  /* 0x0000000000067941 */ /* 0x000fea0003800200 */
.L_x_18:
[-C--:B------:R-:W-:Y:S01]  /*10b0*/  FFMA R17, R53, R4.reuse, R22 ;  /* 0x0000000435117223 */ /* 0x080fe20000000016 */
[-C--:B------:R-:W-:Y:S01]  /*10c0*/  FFMA R16, R2, R4.reuse, R39 ;  /* 0x0000000402107223 */ /* 0x080fe20000000027 */
[----:B------:R-:W-:Y:S01]  /*10d0*/  FFMA R22, R18, R4, R37 ;  /* 0x0000000412167223 */ /* 0x000fe20000000025 */
[----:B------:R-:W-:Y:S01]  /*10e0*/  BSSY.RECONVERGENT B6, `(.L_x_20) ;  /* 0x0000016000067945 */ /* 0x000fe20003800200 */
[----:B------:R-:W-:Y:S01]  /*10f0*/  FADD R39, R17, -R28 ;  /* 0x8000001c11277221 */ /* 0x000fe20000000000 */
[----:B------:R-:W-:Y:S01]  /*1100*/  FADD R44, R16, -R29 ;  /* 0x8000001d102c7221 */ /* 0x000fe20000000000 */
[----:B------:R-:W-:Y:S01]  /*1110*/  FADD R37, R22, -R27 ;  /* 0x8000001b16257221 */ /* 0x000fe20000000000 */
[----:B------:R0:W-:Y:S01]  /*1120*/  STL.64 [R1], R16 ;  /* 0x0000001001007387 */ /* 0x0001e20000100a00 */
[----:B------:R-:W-:-:S03]  /*1130*/  FMUL R3, R39, R39 ;  /* 0x0000002727037220 */ /* 0x000fc60000400000 */
[----:B------:R0:W-:Y:S01]  /*1140*/  STL [R1+0x8], R22 ;  /* 0x0000081601007387 */ /* 0x0001e20000100800 */
[----:B------:R-:W-:-:S04]  /*1150*/  FFMA R4, R44, R44, R3 ;  /* 0x0000002c2c047223 */ /* 0x000fc80000000003 */
[----:B------:R-:W-:-:S04]  /*1160*/  FFMA R4, R37, R37, R4 ;  /* 0x0000002525047223 */ /* 0x000fc80000000004 */
[----:B------:R0:W1:Y:S01]  /*1170*/  MUFU.RSQ R3, R4 ;  /* 0x0000000400037308 */ /* 0x0000620000001400 */
[----:B------:R-:W-:-:S04]  /*1180*/  IADD3 R0, PT, PT, R4, -0xd000000, RZ ;  /* 0xf300000004007810 */ /* 0x000fc80007ffe0ff */
[----:B------:R-:W-:-:S13]  /*1190*/  ISETP.GT.U32.AND P0, PT, R0, 0x727fffff, PT ;  /* 0x727fffff0000780c */ /* 0x000fda0003f04070 */
[----:B01----:R-:W-:Y:S05]  /*11a0*/  @!P0 BRA `(.L_x_21) ;  /* 0x0000000000148947 */ /* 0x003fea0003800000 */
[----:B------:R-:W-:Y:S02]  /*11b0*/  MOV R20, 0x11e0 ;  /* 0x000011e000147802 */ /* 0x000fe40000000f00 */
[----:B------:R-:W-:-:S07]  /*11c0*/  MOV R21, 0x0 ;  /* 0x0000000000157802 */ /* 0x000fce0000000f00 */
[----:B------:R-:W-:Y:S05]  /*11d0*/  CALL.REL.NOINC `($__internal_0_$__cuda_sm20_sqrt_rn_f32_slowpath) ;  /* 0x0000001000047944 */ /* 0x000fea0003c00000 */
[----:B------:R-:W-:Y:S01]  /*11e0*/  IMAD.MOV.U32 R38, RZ, RZ, R4 ;  /* 0x000000ffff267224 */ /* 0x000fe200078e0004 */
[----:B------:R-:W-:Y:S06]  /*11f0*/  BRA `(.L_x_22) ;  /* 0x0000000000107947 */ /* 0x000fec0003800000 */
.L_x_21:
[----:B------:R-:W-:Y:S01]  /*1200*/  FMUL.FTZ R5, R4, R3 ;  /* 0x0000000304057220 */ /* 0x000fe20000410000 */
[----:B------:R-:W-:-:S03]  /*1210*/  FMUL.FTZ R3, R3, 0.5 ;  /* 0x3f00000003037820 */ /* 0x000fc60000410000 */
[----:B------:R-:W-:-:S04]  /*1220*/  FFMA R4, -R5, R5, R4 ;  /* 0x0000000505047223 */ /* 0x000fc80000000104 */
[----:B------:R-:W-:-:S07]  /*1230*/  FFMA R38, R4, R3, R5 ;  /* 0x0000000304267223 */ /* 0x000fce0000000005 */
.L_x_22:
[----:B------:R-:W-:Y:S05]  /*1240*/  BSYNC.RECONVERGENT B6 ;  /* 0x0000000000067941 */ /* 0x000fea0003800200 */
.L_x_20:
        /* <DEDUP_REMOVED lines=14> */
[----:B------:R-:W-:-:S07]  /*1330*/  MOV R45, R4 ;  /* 0x00000004002d7202 */ /* 0x000fce0000000f00 */
.L_x_24:
[----:B------:R-:W-:Y:S05]  /*1340*/  BSYNC.RECONVERGENT B6 ;  /* 0x0000000000067941 */ /* 0x000fea0003800200 */
.L_x_23:
        /* <DEDUP_REMOVED lines=9> */
[----:B------:R-:W-:Y:S02]  /*13e0*/  HFMA2 R21, -RZ, RZ, 0, 0 ;  /* 0x00000000ff157431 */ /* 0x000fe400000001ff */
[----:B------:R-:W-:Y:S01]  /*13f0*/  IMAD.MOV.U32 R4, RZ, RZ, R39 ;  /* 0x000000ffff047224 */ /* 0x000fe200078e0027 */
[----:B------:R-:W-:Y:S02]  /*1400*/  MOV R5, R38 ;  /* 0x0000002600057202 */ /* 0x000fe40000000f00 */
[----:B------:R-:W-:-:S07]  /*1410*/  MOV R20, 0x1430 ;  /* 0x0000143000147802 */ /* 0x000fce0000000f00 */
[----:B------:R-:W-:Y:S05]  /*1420*/  CALL.REL.NOINC `($__internal_1_$__cuda_sm3x_div_rn_noftz_f32_slowpath) ;  /* 0x0000000c00dc7944 */ /* 0x000fea0003c00000 */
[----:B------:R-:W-:-:S07]  /*1430*/  MOV R44, R4 ;  /* 0x00000004002c7202 */ /* 0x000fce0000000f00 */
.L_x_26:
[----:B------:R-:W-:Y:S05]  /*1440*/  BSYNC.RECONVERGENT B6 ;  /* 0x0000000000067941 */ /* 0x000fea0003800200 */
.L_x_25:
        /* <DEDUP_REMOVED lines=10> */
[----:B------:R-:W-:Y:S01]  /*14f0*/  MOV R4, R37 ;  /* 0x0000002500047202 */ /* 0x000fe20000000f00 */
[----:B------:R-:W-:Y:S01]  /*1500*/  IMAD.MOV.U32 R5, RZ, RZ, R38 ;  /* 0x000000ffff057224 */ /* 0x000fe200078e0026 */
[----:B------:R-:W-:-:S07]  /*1510*/  MOV R20, 0x1530 ;  /* 0x0000153000147802 */ /* 0x000fce0000000f00 */
[----:B------:R-:W-:Y:S05]  /*1520*/  CALL.REL.NOINC `($__internal_1_$__cuda_sm3x_div_rn_noftz_f32_slowpath) ;  /* 0x0000000c009c7944 */ /* 0x000fea0003c00000 */
[----:B------:R-:W-:-:S07]  /*1530*/  MOV R39, R4 ;  /* 0x0000000400277202 */ /* 0x000fce0000000f00 */
.L_x_28:
[----:B------:R-:W-:Y:S05]  /*1540*/  BSYNC.RECONVERGENT B6 ;  /* 0x0000000000067941 */ /* 0x000fea0003800200 */
.L_x_27:
[----:B------:R-:W-:Y:S01]  /*1550*/  FMUL R3, R53, R44 ;  /* 0x0000002c35037220 */ /* 0x000fe20000400000 */
[----:B------:R-:W-:Y:S01]  /*1560*/  FADD R52, R44, R44 ;  /* 0x0000002c2c347221 */ /* 0x000fe20000000000 */
[----:B------:R-:W-:Y:S01]  /*1570*/  FADD R5, R39, R39 ;  /* 0x0000002727057221 */ /* 0x000fe20000000000 */
[----:B------:R-:W-:Y:S01]  /*1580*/  BSSY.RECONVERGENT B6, `(.L_x_29) ;  /* 0x0000017000067945 */ /* 0x000fe20003800200 */
[----:B------:R-:W-:-:S04]  /*1590*/  FFMA R3, R2, R45, R3 ;  /* 0x0000002d02037223 */ /* 0x000fc80000000003 */
[----:B------:R-:W-:Y:S01]  /*15a0*/  FFMA R0, R18, R39, R3 ;  /* 0x0000002712007223 */ /* 0x000fe20000000003 */
[----:B------:R-:W-:-:S03]  /*15b0*/  FADD R3, R45, R45 ;  /* 0x0000002d2d037221 */ /* 0x000fc60000000000 */
[-C--:B------:R-:W-:Y:S01]  /*15c0*/  FFMA R52, -R52, R0.reuse, R53 ;  /* 0x0000000034347223 */ /* 0x080fe20000000135 */
[-C--:B------:R-:W-:Y:S01]  /*15d0*/  FFMA R2, -R3, R0.reuse, R2 ;  /* 0x0000000003027223 */ /* 0x080fe20000000102 */
[----:B------:R-:W-:Y:S02]  /*15e0*/  FFMA R18, -R5, R0, R18 ;  /* 0x0000000005127223 */ /* 0x000fe40000000112 */
[----:B------:R-:W-:-:S04]  /*15f0*/  FMUL R3, R52, R52 ;  /* 0x0000003434037220 */ /* 0x000fc80000400000 */
[----:B------:R-:W-:-:S04]  /*1600*/  FFMA R3, R2, R2, R3 ;  /* 0x0000000202037223 */ /* 0x000fc80000000003 */
[----:B------:R-:W-:-:S04]  /*1610*/  FFMA R4, R18, R18, R3 ;  /* 0x0000001212047223 */ /* 0x000fc80000000003 */
[----:B------:R0:W1:Y:S01]  /*1620*/  MUFU.RSQ R3, R4 ;  /* 0x0000000400037308 */ /* 0x0000620000001400 */
[----:B------:R-:W-:-:S04]  /*1630*/  IADD3 R0, PT, PT, R4, -0xd000000, RZ ;  /* 0xf300000004007810 */ /* 0x000fc80007ffe0ff */
[----:B------:R-:W-:-:S13]  /*1640*/  ISETP.GT.U32.AND P0, PT, R0, 0x727fffff, PT ;  /* 0x727fffff0000780c */ /* 0x000fda0003f04070 */
[----:B01----:R-:W-:Y:S05]  /*1650*/  @!P0 BRA `(.L_x_30) ;  /* 0x0000000000148947 */ /* 0x003fea0003800000 */
[----:B------:R-:W-:Y:S01]  /*1660*/  HFMA2 R21, -RZ, RZ, 0, 0 ;  /* 0x00000000ff157431 */ /* 0x000fe200000001ff */
[----:B------:R-:W-:-:S07]  /*1670*/  MOV R20, 0x1690 ;  /* 0x0000169000147802 */ /* 0x000fce0000000f00 */
[----:B------:R-:W-:Y:S05]  /*1680*/  CALL.REL.NOINC `($__internal_0_$__cuda_sm20_sqrt_rn_f32_slowpath) ;  /* 0x0000000800d87944 */ /* 0x000fea0003c00000 */
[----:B------:R-:W-:Y:S01]  /*1690*/  IMAD.MOV.U32 R37, RZ, RZ, R4 ;  /* 0x000000ffff257224 */ /* 0x000fe200078e0004 */
[----:B------:R-:W-:Y:S06]  /*16a0*/  BRA `(.L_x_31) ;  /* 0x0000000000107947 */ /* 0x000fec0003800000 */
.L_x_30:
[----:B------:R-:W-:Y:S01]  /*16b0*/  FMUL.FTZ R37, R4, R3 ;  /* 0x0000000304257220 */ /* 0x000fe20000410000 */
[----:B------:R-:W-:-:S03]  /*16c0*/  FMUL.FTZ R0, R3, 0.5 ;  /* 0x3f00000003007820 */ /* 0x000fc60000410000 */
[----:B------:R-:W-:-:S04]  /*16d0*/  FFMA R4, -R37, R37, R4 ;  /* 0x0000002525047223 */ /* 0x000fc80000000104 */
[----:B------:R-:W-:-:S07]  /*16e0*/  FFMA R37, R4, R0, R37 ;  /* 0x0000000004257223 */ /* 0x000fce0000000025 */
.L_x_31:
[----:B------:R-:W-:Y:S05]  /*16f0*/  BSYNC.RECONVERGENT B6 ;  /* 0x0000000000067941 */ /* 0x000fea0003800200 */
.L_x_29:
        /* <DEDUP_REMOVED lines=15> */
.L_x_33:
[----:B------:R-:W-:Y:S05]  /*17f0*/  BSYNC.RECONVERGENT B6 ;  /* 0x0000000000067941 */ /* 0x000fea0003800200 */
.L_x_32:
        /* <DEDUP_REMOVED lines=15> */
.L_x_35:
[----:B------:R-:W-:Y:S05]  /*18f0*/  BSYNC.RECONVERGENT B6 ;  /* 0x0000000000067941 */ /* 0x000fea0003800200 */
.L_x_34:
        /* <DEDUP_REMOVED lines=15> */
.L_x_37:
[----:B------:R-:W-:Y:S05]  /*19f0*/  BSYNC.RECONVERGENT B6 ;  /* 0x0000000000067941 */ /* 0x000fea0003800200 */
.L_x_36:
[----:B------:R-:W-:Y:S01]  /*1a00*/  FADD R17, -R17, R24 ;  /* 0x0000001811117221 */ /* 0x000fe20000000100 */
[----:B------:R-:W-:Y:S01]  /*1a10*/  FADD R16, -R16, R25 ;  /* 0x0000001910107221 */ /* 0x000fe20000000100 */
[----:B------:R-:W-:Y:S01]  /*1a20*/  FADD R22, -R22, R23 ;  /* 0x0000001716167221 */ /* 0x000fe20000000100 */
[----:B------:R0:W-:Y:S01]  /*1a30*/  STL.64 [R1+0x10], R2 ;  /* 0x0000100201007387 */ /* 0x0001e20000100a00 */
[----:B------:R-:W-:Y:S01]  /*1a40*/  FMUL R5, R17, R17 ;  /* 0x0000001111057220 */ /* 0x000fe20000400000 */
[----:B------:R-:W-:Y:S02]  /*1a50*/  BSSY.RECONVERGENT B6, `(.L_x_38) ;  /* 0x0000011000067945 */ /* 0x000fe40003800200 */
[----:B------:R0:W-:Y:S01]  /*1a60*/  STL [R1+0xc], R38 ;  /* 0x00000c2601007387 */ /* 0x0001e20000100800 */
        /* <DEDUP_REMOVED lines=11> */
.L_x_39:
[----:B------:R-:W-:Y:S01]  /*1b20*/  FMUL.FTZ R37, R4, R5 ;  /* 0x0000000504257220 */ /* 0x000fe20000410000 */
[----:B------:R-:W-:-:S03]  /*1b30*/  FMUL.FTZ R5, R5, 0.5 ;  /* 0x3f00000005057820 */ /* 0x000fc60000410000 */
[----:B------:R-:W-:-:S04]  /*1b40*/  FFMA R4, -R37, R37, R4 ;  /* 0x0000002525047223 */ /* 0x000fc80000000104 */
[----:B------:R-:W-:-:S07]  /*1b50*/  FFMA R37, R4, R5, R37 ;  /* 0x0000000504257223 */ /* 0x000fce0000000025 */
.L_x_40:
[----:B------:R-:W-:Y:S05]  /*1b60*/  BSYNC.RECONVERGENT B6 ;  /* 0x0000000000067941 */ /* 0x000fea0003800200 */
.L_x_38:
        /* <DEDUP_REMOVED lines=15> */
.L_x_42:
[----:B------:R-:W-:Y:S05]  /*1c60*/  BSYNC.RECONVERGENT B6 ;  /* 0x0000000000067941 */ /* 0x000fea0003800200 */
.L_x_41:
        /* <DEDUP_REMOVED lines=15> */
.L_x_44:
[----:B------:R-:W-:Y:S05]  /*1d60*/  BSYNC.RECONVERGENT B6 ;  /* 0x0000000000067941 */ /* 0x000fea0003800200 */
.L_x_43:
        /* <DEDUP_REMOVED lines=14> */
.L_x_46:
[----:B------:R-:W-:Y:S05]  /*1e50*/  BSYNC.RECONVERGENT B6 ;  /* 0x0000000000067941 */ /* 0x000fea0003800200 */
.L_x_45:
[----:B------:R-:W-:Y:S01]  /*1e60*/  FMUL R53, R53, R44 ;  /* 0x0000002c35357220 */ /* 0x000fe20000400000 */
[----:B------:R-:W-:Y:S01]  /*1e70*/  HFMA2 R21, -RZ, RZ, 0, 0 ;  /* 0x00000000ff157431 */ /* 0x000fe200000001ff */
[----:B------:R-:W-:Y:S01]  /*1e80*/  IADD3 R15, PT, PT, R19, 0x1, RZ ;  /* 0x00000001130f7810 */ /* 0x000fe20007ffe0ff */
[----:B------:R-:W-:Y:S02]  /*1e90*/  IMAD.MOV.U32 R8, RZ, RZ, R29 ;  /* 0x000000ffff087224 */ /* 0x000fe400078e001d */
[----:B------:R-:W-:Y:S01]  /*1ea0*/  FFMA R53, R2, R45, R53 ;  /* 0x0000002d02357223 */ /* 0x000fe20000000035 */
[----:B------:R-:W-:Y:S01]  /*1eb0*/  MOV R5, R30 ;  /* 0x0000001e00057202 */ /* 0x000fe20000000f00 */
[----:B------:R-:W-:Y:S01]  /*1ec0*/  IMAD.MOV.U32 R13, RZ, RZ, R24 ;  /* 0x000000ffff0d7224 */ /* 0x000fe200078e0018 */
[----:B------:R-:W-:Y:S01]  /*1ed0*/  MOV R7, R36 ;  /* 0x0000002400077202 */ /* 0x000fe20000000f00 */
[----:B------:R-:W-:Y:S01]  /*1ee0*/  FFMA R2, R4, R39, R53 ;  /* 0x0000002704027223 */ /* 0x000fe20000000035 */
[----:B------:R-:W-:-:S02]  /*1ef0*/  MOV R9, R28 ;  /* 0x0000001c00097202 */ /* 0x000fc40000000f00 */
[----:B------:R-:W-:Y:S02]  /*1f00*/  MOV R10, R27 ;  /* 0x0000001b000a7202 */ /* 0x000fe40000000f00 */
[----:B------:R-:W-:Y:S02]  /*1f10*/  FMNMX R2, RZ, R2, !PT ;  /* 0x00000002ff027209 */ /* 0x000fe40007800000 */
[----:B------:R-:W-:Y:S02]  /*1f20*/  MOV R11, R26 ;  /* 0x0000001a000b7202 */ /* 0x000fe40000000f00 */
[----:B------:R-:W-:Y:S01]  /*1f30*/  MOV R12, R25 ;  /* 0x00000019000c7202 */ /* 0x000fe20000000f00 */
[----:B------:R-:W-:Y:S01]  /*1f40*/  FMUL R16, RZ, R2 ;  /* 0x00000002ff107220 */ /* 0x000fe20000400000 */
[----:B------:R-:W-:Y:S02]  /*1f50*/  MOV R14, R23 ;  /* 0x00000017000e7202 */ /* 0x000fe40000000f00 */
[----:B------:R-:W-:-:S02]  /*1f60*/  IADD3 R6, PT, PT, R31, 0xc, RZ ;  /* 0x0000000c1f067810 */ /* 0x000fc40007ffe0ff */
[----:B------:R-:W-:Y:S02]  /*1f70*/  MOV R4, R31 ;  /* 0x0000001f00047202 */ /* 0x000fe40000000f00 */
[----:B------:R-:W-:-:S07]  /*1f80*/  MOV R20, 0x1fa0 ;  /* 0x00001fa000147802 */ /* 0x000fce0000000f00 */
[----:B------:R-:W-:Y:S05]  /*1f90*/  CALL.REL.NOINC `($_Z11ray_tracingP5Color4Vec3fS1_$_Z9trace_rayRK4Vec3S1_S_fS_i) ;  /* 0xffffffe800847944 */ /* 0x000fea0003c3ffff */
[----:B------:R-:W-:Y:S01]  /*1fa0*/  FMUL R3, R2, 0.80000001192092895508 ;  /* 0x3f4ccccd02037820 */ /* 0x000fe20000400000 */
[----:B------:R-:W-:-:S03]  /*1fb0*/  FMUL R16, R16, 0.80000001192092895508 ;  /* 0x3f4ccccd10107820 */ /* 0x000fc60000400000 */
[----:B------:R-:W-:Y:S01]  /*1fc0*/  FFMA R4, R4, 0.20000000298023223877, R3 ;  /* 0x3e4ccccd04047823 */ /* 0x000fe20000000003 */
[--C-:B------:R-:W-:Y:S01]  /*1fd0*/  FFMA R5, R5, 0.20000000298023223877, R16.reuse ;  /* 0x3e4ccccd05057823 */ /* 0x100fe20000000010 */
[----:B------:R-:W-:-:S07]  /*1fe0*/  FFMA R6, R6, 0.20000000298023223877, R16 ;  /* 0x3e4ccccd06067823 */ /* 0x000fce0000000010 */
.L_x_14:
[----:B------:R-:W-:Y:S05]  /*1ff0*/  BSYNC.RECONVERGENT B7 ;  /* 0x0000000000077941 */ /* 0x000fea0003800200 */
.L_x_13:
[----:B------:R-:W2:Y:S01]  /*2000*/  LDL R20, [R1+0x2c] ;  /* 0x00002c0001147983 */ /* 0x000ea20000100800 */
[----:B------:R0:W-:Y:S05]  /*2010*/  BMOV.32 B6, R46 ;  /* 0x0000002e06007356 */ /* 0x0001ea0000000000 */
[----:B------:R-:W2:Y:S01]  /*2020*/  LDL R21, [R1+0x30] ;  /* 0x0000300001157983 */ /* 0x000ea20000100800 */
[----:B------:R1:W-:Y:S05]  /*2030*/  BMOV.32 B7, R47 ;  /* 0x0000002f07007356 */ /* 0x0003ea0000000000 */
[----:B------:R-:W2:Y:S04]  /*2040*/  LDL R2, [R1+0x18] ;  /* 0x0000180001027983 */ /* 0x000ea80000100800 */
        /* <DEDUP_REMOVED lines=20> */
[----:B0-----:R-:W2:Y:S04]  /*2190*/  LDL R46, [R1+0x74] ;  /* 0x00007400012e7983 */ /* 0x001ea80000100800 */
[----:B-1----:R-:W2:Y:S04]  /*21a0*/  LDL R47, [R1+0x78] ;  /* 0x00007800012f7983 */ /* 0x002ea80000100800 */
[----:B------:R-:W2:Y:S04]  /*21b0*/  LDL R52, [R1+0x7c] ;  /* 0x00007c0001347983 */ /* 0x000ea80000100800 */
[----:B------:R0:W2:Y:S02]  /*21c0*/  LDL R53, [R1+0x80] ;  /* 0x0000800001357983 */ /* 0x0000a40000100800 */
[----:B0-----:R-:W-:Y:S01]  /*21d0*/  VIADD R1, R1, 0x88 ;  /* 0x0000008801017836 */ /* 0x001fe20000000000 */
[----:B--2---:R-:W-:Y:S06]  /*21e0*/  RET.REL.NODEC R20 `(_Z11ray_tracingP5Color4Vec3fS1_) ;  /* 0xffffffdc14847950 */ /* 0x004fec0003c3ffff */
        .weak           $__internal_0_$__cuda_sm20_sqrt_rn_f32_slowpath
        .type           $__internal_0_$__cuda_sm20_sqrt_rn_f32_slowpath,@function
        .size           $__internal_0_$__cuda_sm20_sqrt_rn_f32_slowpath,($__internal_1_$__cuda_sm3x_div_rn_noftz_f32_slowpath - $__internal_0_$__cuda_sm20_sqrt_rn_f32_slowpath)
$__internal_0_$__cuda_sm20_sqrt_rn_f32_slowpath:
[----:B------:R-:W-:Y:S02]  /*21f0*/  IADD3 R1, PT, PT, R1, -0x8, RZ ;  /* 0xfffffff801017810 */ /* 0x000fe40007ffe0ff */
[----:B------:R-:W-:-:S03]  /*2200*/  MOV R0, R4 ;  /* 0x0000000400007202 */ /* 0x000fc60000000f00 */
[----:B------:R0:W-:Y:S01]  /*2210*/  STL [R1], R2 ;  /* 0x0000000201007387 */ /* 0x0001e20000100800 */
[----:B------:R-:W-:Y:S01]  /*2220*/  LOP3.LUT P0, RZ, R0, 0x7fffffff, RZ, 0xc0, !PT ;  /* 0x7fffffff00ff7812 */ /* 0x000fe2000780c0ff */
[----:B------:R-:W-:-:S12]  /*2230*/  BSSY.RECONVERGENT B0, `(.L_x_47) ;  /* 0x0000013000007945 */ /* 0x000fd80003800200 */
[----:B------:R-:W-:Y:S01]  /*2240*/  @!P0 MOV R4, R0 ;  /* 0x0000000000048202 */ /* 0x000fe20000000f00 */
[----:B0-----:R-:W-:Y:S06]  /*2250*/  @!P0 BRA `(.L_x_48) ;  /* 0x0000000000408947 */ /* 0x001fec0003800000 */
[----:B------:R-:W-:-:S13]  /*2260*/  FSETP.GEU.FTZ.AND P0, PT, R0, RZ, PT ;  /* 0x000000ff0000720b */ /* 0x000fda0003f1e000 */
[----:B------:R-:W-:Y:S01]  /*2270*/  @!P0 MOV R4, 0x7fffffff ;  /* 0x7fffffff00048802 */ /* 0x000fe20000000f00 */
[----:B------:R-:W-:Y:S06]  /*2280*/  @!P0 BRA `(.L_x_48) ;  /* 0x0000000000348947 */ /* 0x000fec0003800000 */
[----:B------:R-:W-:-:S13]  /*2290*/  FSETP.GTU.FTZ.AND P0, PT, |R0|, +INF , PT ;  /* 0x7f8000000000780b */ /* 0x000fda0003f1c200 */
[----:B------:R-:W-:Y:S01]  /*22a0*/  @P0 FADD.FTZ R4, R0, 1 ;  /* 0x3f80000000040421 */ /* 0x000fe20000010000 */
[----:B------:R-:W-:Y:S06]  /*22b0*/  @P0 BRA `(.L_x_48) ;  /* 0x0000000000280947 */ /* 0x000fec0003800000 */
[----:B------:R-:W-:-:S13]  /*22c0*/  FSETP.NEU.FTZ.AND P0, PT, |R0|, +INF , PT ;  /* 0x7f8000000000780b */ /* 0x000fda0003f1d200 */
[----:B------:R-:W-:-:S04]  /*22d0*/  @P0 FFMA R2, R0, 1.84467440737095516160e+19, RZ ;  /* 0x5f80000000020823 */ /* 0x000fc800000000ff */
[----:B------:R-:W0:Y:S02]  /*22e0*/  @P0 MUFU.RSQ R3, R2 ;  /* 0x0000000200030308 */ /* 0x000e240000001400 */
[----:B0-----:R-:W-:Y:S01]  /*22f0*/  @P0 FMUL.FTZ R5, R2, R3 ;  /* 0x0000000302050220 */ /* 0x001fe20000410000 */
[----:B------:R-:W-:-:S03]  /*2300*/  @P0 FMUL.FTZ R3, R3, 0.5 ;  /* 0x3f00000003030820 */ /* 0x000fc60000410000 */
[----:B------:R-:W-:-:S04]  /*2310*/  @P0 FADD.FTZ R4, -R5, -RZ ;  /* 0x800000ff05040221 */ /* 0x000fc80000010100 */
[----:B------:R-:W-:Y:S01]  /*2320*/  @P0 FFMA R6, R5, R4, R2 ;  /* 0x0000000405060223 */ /* 0x000fe20000000002 */
[----:B------:R-:W-:-:S03]  /*2330*/  @!P0 MOV R4, R0 ;  /* 0x0000000000048202 */ /* 0x000fc60000000f00 */
[----:B------:R-:W-:-:S04]  /*2340*/  @P0 FFMA R3, R6, R3, R5 ;  /* 0x0000000306030223 */ /* 0x000fc80000000005 */
[----:B------:R-:W-:-:S07]  /*2350*/  @P0 FMUL.FTZ R4, R3, 2.3283064365386962891e-10 ;  /* 0x2f80000003040820 */ /* 0x000fce0000410000 */
.L_x_48:
[----:B------:R-:W-:Y:S05]  /*2360*/  BSYNC.RECONVERGENT B0 ;  /* 0x0000000000007941 */ /* 0x000fea0003800200 */
.L_x_47:
[----:B------:R0:W2:Y:S02]  /*2370*/  LDL R2, [R1] ;  /* 0x0000000001027983 */ /* 0x0000a40000100800 */
[----:B0-----:R-:W-:Y:S01]  /*2380*/  VIADD R1, R1, 0x8 ;  /* 0x0000000801017836 */ /* 0x001fe20000000000 */
[----:B--2---:R-:W-:Y:S06]  /*2390*/  RET.REL.NODEC R20 `(_Z11ray_tracingP5Color4Vec3fS1_) ;  /* 0xffffffdc14187950 */ /* 0x004fec0003c3ffff */
        .weak           $__internal_1_$__cuda_sm3x_div_rn_noftz_f32_slowpath
        .type           $__internal_1_$__cuda_sm3x_div_rn_noftz_f32_slowpath,@function
        .size           $__internal_1_$__cuda_sm3x_div_rn_noftz_f32_slowpath,(.L_x_63 - $__internal_1_$__cuda_sm3x_div_rn_noftz_f32_slowpath)
$__internal_1_$__cuda_sm3x_div_rn_noftz_f32_slowpath:
[----:B------:R-:W-:-:S05]  /*23a0*/  IADD3 R1, PT, PT, R1, -0x8, RZ ;  /* 0xfffffff801017810 */ /* 0x000fca0007ffe0ff */
[----:B------:R0:W-:Y:S02]  /*23b0*/  STL [R1], R2 ;  /* 0x0000000201007387 */ /* 0x0001e40000100800 */
[----:B0-----:R-:W-:Y:S01]  /*23c0*/  SHF.R.U32.HI R2, RZ, 0x17, R5 ;  /* 0x00000017ff027819 */ /* 0x001fe20000011605 */
[----:B------:R-:W-:Y:S01]  /*23d0*/  BSSY.RECONVERGENT B0, `(.L_x_49) ;  /* 0x0000062000007945 */ /* 0x000fe20003800200 */
[----:B------:R-:W-:Y:S02]  /*23e0*/  SHF.R.U32.HI R0, RZ, 0x17, R4 ;  /* 0x00000017ff007819 */ /* 0x000fe40000011604 */
[----:B------:R-:W-:Y:S02]  /*23f0*/  LOP3.LUT R8, R2, 0xff, RZ, 0xc0, !PT ;  /* 0x000000ff02087812 */ /* 0x000fe400078ec0ff */
[----:B------:R-:W-:Y:S02]  /*2400*/  LOP3.LUT R3, R0, 0xff, RZ, 0xc0, !PT ;  /* 0x000000ff00037812 */ /* 0x000fe400078ec0ff */
[----:B------:R-:W-:-:S02]  /*2410*/  IADD3 R6, PT, PT, R8, -0x1, RZ ;  /* 0xffffffff08067810 */ /* 0x000fc40007ffe0ff */
[----:B------:R-:W-:Y:S02]  /*2420*/  IADD3 R0, PT, PT, R3, -0x1, RZ ;  /* 0xffffffff03007810 */ /* 0x000fe40007ffe0ff */
[----:B------:R-:W-:-:S04]  /*2430*/  ISETP.GT.U32.AND P0, PT, R6, 0xfd, PT ;  /* 0x000000fd0600780c */ /* 0x000fc80003f04070 */
[----:B------:R-:W-:-:S13]  /*2440*/  ISETP.GT.U32.OR P0, PT, R0, 0xfd, P0 ;  /* 0x000000fd0000780c */ /* 0x000fda0000704470 */
[----:B------:R-:W-:Y:S01]  /*2450*/  @!P0 MOV R2, RZ ;  /* 0x000000ff00028202 */ /* 0x000fe20000000f00 */
[----:B------:R-:W-:Y:S06]  /*2460*/  @!P0 BRA `(.L_x_50) ;  /* 0x00000000005c8947 */ /* 0x000fec0003800000 */
[----:B------:R-:W-:Y:S02]  /*2470*/  FSETP.GTU.FTZ.AND P0, PT, |R4|, +INF , PT ;  /* 0x7f8000000400780b */ /* 0x000fe40003f1c200 */
[----:B------:R-:W-:-:S04]  /*2480*/  FSETP.GTU.FTZ.AND P1, PT, |R5|, +INF , PT ;  /* 0x7f8000000500780b */ /* 0x000fc80003f3c200 */
[----:B------:R-:W-:-:S13]  /*2490*/  PLOP3.LUT P0, PT, P0, P1, PT, 0xf8, 0x8f ;  /* 0x00000000008f781c */ /* 0x000fda0000703f70 */
[----:B------:R-:W-:Y:S05]  /*24a0*/  @P0 BRA `(.L_x_51) ;  /* 0x00000004004c0947 */ /* 0x000fea0003800000 */
[----:B------:R-:W-:-:S13]  /*24b0*/  LOP3.LUT P0, RZ, R5, 0x7fffffff, R4, 0xc8, !PT ;  /* 0x7fffffff05ff7812 */ /* 0x000fda000780c804 */
[----:B------:R-:W-:Y:S05]  /*24c0*/  @!P0 BRA `(.L_x_52) ;  /* 0x00000004003c8947 */ /* 0x000fea0003800000 */
[C---:B------:R-:W-:Y:S02]  /*24d0*/  FSETP.NEU.FTZ.AND P2, PT, |R4|.reuse, +INF , PT ;  /* 0x7f8000000400780b */ /* 0x040fe40003f5d200 */
[----:B------:R-:W-:Y:S02]  /*24e0*/  FSETP.NEU.FTZ.AND P1, PT, |R5|, +INF , PT ;  /* 0x7f8000000500780b */ /* 0x000fe40003f3d200 */
[----:B------:R-:W-:-:S11]  /*24f0*/  FSETP.NEU.FTZ.AND P0, PT, |R4|, +INF , PT ;  /* 0x7f8000000400780b */ /* 0x000fd60003f1d200 */
[----:B------:R-:W-:Y:S05]  /*2500*/  @!P1 BRA !P2, `(.L_x_52) ;  /* 0x00000004002c9947 */ /* 0x000fea0005000000 */
[----:B------:R-:W-:-:S04]  /*2510*/  LOP3.LUT P2, RZ, R4, 0x7fffffff, RZ, 0xc0, !PT ;  /* 0x7fffffff04ff7812 */ /* 0x000fc8000784c0ff */
[----:B------:R-:W-:-:S13]  /*2520*/  PLOP3.LUT P1, PT, P1, P2, PT, 0x2f, 0xf2 ;  /* 0x0000000000f2781c */ /* 0x000fda0000f24577 */
[----:B------:R-:W-:Y:S05]  /*2530*/  @P1 BRA `(.L_x_53) ;  /* 0x0000000400181947 */ /* 0x000fea0003800000 */
[----:B------:R-:W-:-:S04]  /*2540*/  LOP3.LUT P1, RZ, R5, 0x7fffffff, RZ, 0xc0, !PT ;  /* 0x7fffffff05ff7812 */ /* 0x000fc8000782c0ff */
[----:B------:R-:W-:-:S13]  /*2550*/  PLOP3.LUT P0, PT, P0, P1, PT, 0x2f, 0xf2 ;  /* 0x0000000000f2781c */ /* 0x000fda0000702577 */
[----:B------:R-:W-:Y:S05]  /*2560*/  @P0 BRA `(.L_x_54) ;  /* 0x0000000400000947 */ /* 0x000fea0003800000 */
[----:B------:R-:W-:Y:S02]  /*2570*/  ISETP.GE.AND P0, PT, R0, RZ, PT ;  /* 0x000000ff0000720c */ /* 0x000fe40003f06270 */
[----:B------:R-:W-:-:S11]  /*2580*/  ISETP.GE.AND P1, PT, R6, RZ, PT ;  /* 0x000000ff0600720c */ /* 0x000fd60003f26270 */
[----:B------:R-:W-:Y:S01]  /*2590*/  @P0 MOV R2, RZ ;  /* 0x000000ff00020202 */ /* 0x000fe20000000f00 */
[----:B------:R-:W-:Y:S02]  /*25a0*/  @!P0 IMAD.MOV.U32 R2, RZ, RZ, -0x40 ;  /* 0xffffffc0ff028424 */ /* 0x000fe400078e00ff */
[----:B------:R-:W-:Y:S01]  /*25b0*/  @!P0 FFMA R4, R4, 1.84467440737095516160e+19, RZ ;  /* 0x5f80000004048823 */ /* 0x000fe200000000ff */
[----:B------:R-:W-:Y:S02]  /*25c0*/  @!P1 FFMA R5, R5, 1.84467440737095516160e+19, RZ ;  /* 0x5f80000005059823 */ /* 0x000fe400000000ff */
[----:B------:R-:W-:-:S07]  /*25d0*/  @!P1 IADD3 R2, PT, PT, R2, 0x40, RZ ;  /* 0x0000004002029810 */ /* 0x000fce0007ffe0ff */
.L_x_50:
[----:B------:R-:W-:Y:S01]  /*25e0*/  LEA R0, R8, 0xc0800000, 0x17 ;  /* 0xc080000008007811 */ /* 0x000fe200078eb8ff */
[----:B------:R-:W-:Y:S01]  /*25f0*/  BSSY.RECONVERGENT B1, `(.L_x_55) ;  /* 0x0000036000017945 */ /* 0x000fe20003800200 */
[----:B------:R-:W-:Y:S02]  /*2600*/  IADD3 R3, PT, PT, R3, -0x7f, RZ ;  /* 0xffffff8103037810 */ /* 0x000fe40007ffe0ff */
[----:B------:R-:W-:-:S03]  /*2610*/  IADD3 R5, PT, PT, -R0, R5, RZ ;  /* 0x0000000500057210 */ /* 0x000fc60007ffe1ff */
[----:B------:R-:W-:Y:S01]  /*2620*/  IMAD R0, R3, -0x800000, R4 ;  /* 0xff80000003007824 */ /* 0x000fe200078e0204 */
[----:B------:R-:W0:Y:S01]  /*2630*/  MUFU.RCP R6, R5 ;  /* 0x0000000500067308 */ /* 0x000e220000001000 */
[----:B------:R-:W-:Y:S01]  /*2640*/  FADD.FTZ R7, -R5, -RZ ;  /* 0x800000ff05077221 */ /* 0x000fe20000010100 */
[----:B------:R-:W-:-:S04]  /*2650*/  IADD3 R3, PT, PT, R3, 0x7f, -R8 ;  /* 0x0000007f03037810 */ /* 0x000fc80007ffe808 */
[----:B------:R-:W-:Y:S01]  /*2660*/  IADD3 R3, PT, PT, R3, R2, RZ ;  /* 0x0000000203037210 */ /* 0x000fe20007ffe0ff */
[----:B0-----:R-:W-:-:S04]  /*2670*/  FFMA R9, R6, R7, 1 ;  /* 0x3f80000006097423 */ /* 0x001fc80000000007 */
[----:B------:R-:W-:-:S04]  /*2680*/  FFMA R11, R6, R9, R6 ;  /* 0x00000009060b7223 */ /* 0x000fc80000000006 */
[----:B------:R-:W-:-:S04]  /*2690*/  FFMA R4, R0, R11, RZ ;  /* 0x0000000b00047223 */ /* 0x000fc800000000ff */
[----:B------:R-:W-:-:S04]  /*26a0*/  FFMA R9, R7, R4, R0 ;  /* 0x0000000407097223 */ /* 0x000fc80000000000 */
[----:B------:R-:W-:-:S04]  /*26b0*/  FFMA R6, R11, R9, R4 ;  /* 0x000000090b067223 */ /* 0x000fc80000000004 */
[----:B------:R-:W-:-:S04]  /*26c0*/  FFMA R7, R7, R6, R0 ;  /* 0x0000000607077223 */ /* 0x000fc80000000000 */
[----:B------:R-:W-:-:S05]  /*26d0*/  FFMA R4, R11, R7, R6 ;  /* 0x000000070b047223 */ /* 0x000fca0000000006 */
[----:B------:R-:W-:-:S04]  /*26e0*/  SHF.R.U32.HI R0, RZ, 0x17, R4 ;  /* 0x00000017ff007819 */ /* 0x000fc80000011604 */
[----:B------:R-:W-:-:S04]  /*26f0*/  LOP3.LUT R0, R0, 0xff, RZ, 0xc0, !PT ;  /* 0x000000ff00007812 */ /* 0x000fc800078ec0ff */
[----:B------:R-:W-:-:S05]  /*2700*/  IADD3 R8, PT, PT, R0, R3, RZ ;  /* 0x0000000300087210 */ /* 0x000fca0007ffe0ff */
[----:B------:R-:W-:-:S05]  /*2710*/  VIADD R0, R8, 0xffffffff ;  /* 0xffffffff08007836 */ /* 0x000fca0000000000 */
[----:B------:R-:W-:-:S13]  /*2720*/  ISETP.GE.U32.AND P0, PT, R0, 0xfe, PT ;  /* 0x000000fe0000780c */ /* 0x000fda0003f06070 */
[----:B------:R-:W-:Y:S05]  /*2730*/  @!P0 BRA `(.L_x_56) ;  /* 0x0000000000808947 */ /* 0x000fea0003800000 */
[----:B------:R-:W-:-:S13]  /*2740*/  ISETP.GT.AND P0, PT, R8, 0xfe, PT ;  /* 0x000000fe0800780c */ /* 0x000fda0003f04270 */
[----:B------:R-:W-:Y:S05]  /*2750*/  @P0 BRA `(.L_x_57) ;  /* 0x00000000006c0947 */ /* 0x000fea0003800000 */
[----:B------:R-:W-:-:S13]  /*2760*/  ISETP.GE.AND P0, PT, R8, 0x1, PT ;  /* 0x000000010800780c */ /* 0x000fda0003f06270 */
[----:B------:R-:W-:Y:S05]  /*2770*/  @P0 BRA `(.L_x_58) ;  /* 0x0000000000740947 */ /* 0x000fea0003800000 */
[----:B------:R-:W-:Y:S02]  /*2780*/  ISETP.GE.AND P0, PT, R8, -0x18, PT ;  /* 0xffffffe80800780c */ /* 0x000fe40003f06270 */
[----:B------:R-:W-:-:S11]  /*2790*/  LOP3.LUT R4, R4, 0x80000000, RZ, 0xc0, !PT ;  /* 0x8000000004047812 */ /* 0x000fd600078ec0ff */
[----:B------:R-:W-:Y:S05]  /*27a0*/  @!P0 BRA `(.L_x_58) ;  /* 0x0000000000688947 */ /* 0x000fea0003800000 */
[CCC-:B------:R-:W-:Y:S01]  /*27b0*/  FFMA.RZ R0, R11.reuse, R7.reuse, R6.reuse ;  /* 0x000000070b007223 */ /* 0x1c0fe2000000c006 */
[C---:B------:R-:W-:Y:S01]  /*27c0*/  IADD3 R5, PT, PT, R8.reuse, 0x20, RZ ;  /* 0x0000002008057810 */ /* 0x040fe20007ffe0ff */
[CCC-:B------:R-:W-:Y:S01]  /*27d0*/  FFMA.RM R3, R11.reuse, R7.reuse, R6.reuse ;  /* 0x000000070b037223 */ /* 0x1c0fe20000004006 */
[----:B------:R-:W-:Y:S02]  /*27e0*/  ISETP.NE.AND P2, PT, R8, RZ, PT ;  /* 0x000000ff0800720c */ /* 0x000fe40003f45270 */
[----:B------:R-:W-:Y:S01]  /*27f0*/  LOP3.LUT R2, R0, 0x7fffff, RZ, 0xc0, !PT ;  /* 0x007fffff00027812 */ /* 0x000fe200078ec0ff */
[----:B------:R-:W-:Y:S01]  /*2800*/  FFMA.RP R0, R11, R7, R6 ;  /* 0x000000070b007223 */ /* 0x000fe20000008006 */
[----:B------:R-:W-:Y:S02]  /*2810*/  ISETP.NE.AND P1, PT, R8, RZ, PT ;  /* 0x000000ff0800720c */ /* 0x000fe40003f25270 */
[----:B------:R-:W-:Y:S02]  /*2820*/  LOP3.LUT R2, R2, 0x800000, RZ, 0xfc, !PT ;  /* 0x0080000002027812 */ /* 0x000fe400078efcff */
[----:B------:R-:W-:-:S02]  /*2830*/  IADD3 R6, PT, PT, -R8, RZ, RZ ;  /* 0x000000ff08067210 */ /* 0x000fc40007ffe1ff */
[----:B------:R-:W-:Y:S02]  /*2840*/  SHF.L.U32 R5, R2, R5, RZ ;  /* 0x0000000502057219 */ /* 0x000fe400000006ff */
[----:B------:R-:W-:Y:S02]  /*2850*/  FSETP.NEU.FTZ.AND P0, PT, R0, R3, PT ;  /* 0x000000030000720b */ /* 0x000fe40003f1d000 */
[----:B------:R-:W-:Y:S02]  /*2860*/  SEL R3, R6, RZ, P2 ;  /* 0x000000ff06037207 */ /* 0x000fe40001000000 */
[----:B------:R-:W-:Y:S02]  /*2870*/  ISETP.NE.AND P1, PT, R5, RZ, P1 ;  /* 0x000000ff0500720c */ /* 0x000fe40000f25270 */
[----:B------:R-:W-:Y:S02]  /*2880*/  SHF.R.U32.HI R3, RZ, R3, R2 ;  /* 0x00000003ff037219 */ /* 0x000fe40000011602 */
[----:B------:R-:W-:-:S02]  /*2890*/  PLOP3.LUT P0, PT, P0, P1, PT, 0xf8, 0x8f ;  /* 0x00000000008f781c */ /* 0x000fc40000703f70 */
[----:B------:R-:W-:Y:S02]  /*28a0*/  SHF.R.U32.HI R5, RZ, 0x1, R3 ;  /* 0x00000001ff057819 */ /* 0x000fe40000011603 */
[----:B------:R-:W-:-:S04]  /*28b0*/  SEL R0, RZ, 0x1, !P0 ;  /* 0x00000001ff007807 */ /* 0x000fc80004000000 */
[----:B------:R-:W-:-:S04]  /*28c0*/  LOP3.LUT R0, R0, 0x1, R5, 0xf8, !PT ;  /* 0x0000000100007812 */ /* 0x000fc800078ef805 */
[----:B------:R-:W-:-:S04]  /*28d0*/  LOP3.LUT R0, R0, R3, RZ, 0xc0, !PT ;  /* 0x0000000300007212 */ /* 0x000fc800078ec0ff */
[----:B------:R-:W-:-:S04]  /*28e0*/  IADD3 R5, PT, PT, R5, R0, RZ ;  /* 0x0000000005057210 */ /* 0x000fc80007ffe0ff */
[----:B------:R-:W-:Y:S01]  /*28f0*/  LOP3.LUT R4, R5, R4, RZ, 0xfc, !PT ;  /* 0x0000000405047212 */ /* 0x000fe200078efcff */
[----:B------:R-:W-:Y:S06]  /*2900*/  BRA `(.L_x_58) ;  /* 0x0000000000107947 */ /* 0x000fec0003800000 */
.L_x_57:
[----:B------:R-:W-:-:S04]  /*2910*/  LOP3.LUT R4, R4, 0x80000000, RZ, 0xc0, !PT ;  /* 0x8000000004047812 */ /* 0x000fc800078ec0ff */
[----:B------:R-:W-:Y:S01]  /*2920*/  LOP3.LUT R4, R4, 0x7f800000, RZ, 0xfc, !PT ;  /* 0x7f80000004047812 */ /* 0x000fe200078efcff */
[----:B------:R-:W-:Y:S06]  /*2930*/  BRA `(.L_x_58) ;  /* 0x0000000000047947 */ /* 0x000fec0003800000 */
.L_x_56:
[----:B------:R-:W-:-:S07]  /*2940*/  LEA R4, R3, R4, 0x17 ;  /* 0x0000000403047211 */ /* 0x000fce00078eb8ff */
.L_x_58:
[----:B------:R-:W-:Y:S05]  /*2950*/  BSYNC.RECONVERGENT B1 ;  /* 0x0000000000017941 */ /* 0x000fea0003800200 */
.L_x_55:
[----:B------:R-:W-:Y:S05]  /*2960*/  BRA `(.L_x_59) ;  /* 0x0000000000207947 */ /* 0x000fea0003800000 */
.L_x_54:
[----:B------:R-:W-:-:S04]  /*2970*/  LOP3.LUT R4, R5, 0x80000000, R4, 0x48, !PT ;  /* 0x8000000005047812 */ /* 0x000fc800078e4804 */
[----:B------:R-:W-:Y:S01]  /*2980*/  LOP3.LUT R4, R4, 0x7f800000, RZ, 0xfc, !PT ;  /* 0x7f80000004047812 */ /* 0x000fe200078efcff */
[----:B------:R-:W-:Y:S06]  /*2990*/  BRA `(.L_x_59) ;  /* 0x0000000000147947 */ /* 0x000fec0003800000 */
.L_x_53:
[----:B------:R-:W-:Y:S01]  /*29a0*/  LOP3.LUT R4, R5, 0x80000000, R4, 0x48, !PT ;  /* 0x8000000005047812 */ /* 0x000fe200078e4804 */
[----:B------:R-:W-:Y:S06]  /*29b0*/  BRA `(.L_x_59) ;  /* 0x00000000000c7947 */ /* 0x000fec0003800000 */
.L_x_52:
[----:B------:R-:W0:Y:S01]  /*29c0*/  MUFU.RSQ R4, -QNAN ;  /* 0xffc0000000047908 */ /* 0x000e220000001400 */
[----:B------:R-:W-:Y:S05]  /*29d0*/  BRA `(.L_x_59) ;  /* 0x0000000000047947 */ /* 0x000fea0003800000 */
.L_x_51:
[----:B------:R-:W-:-:S07]  /*29e0*/  FADD.FTZ R4, R4, R5 ;  /* 0x0000000504047221 */ /* 0x000fce0000010000 */
.L_x_59:
[----:B------:R-:W-:Y:S05]  /*29f0*/  BSYNC.RECONVERGENT B0 ;  /* 0x0000000000007941 */ /* 0x000fea0003800200 */
.L_x_49:
[----:B------:R1:W0:Y:S02]  /*2a00*/  LDL R2, [R1] ;  /* 0x0000000001027983 */ /* 0x0002240000100800 */
[----:B-1----:R-:W-:Y:S01]  /*2a10*/  IADD3 R1, PT, PT, R1, 0x8, RZ ;  /* 0x0000000801017810 */ /* 0x002fe20007ffe0ff */
[----:B0-----:R-:W-:Y:S06]  /*2a20*/  RET.REL.NODEC R20 `(_Z11ray_tracingP5Color4Vec3fS1_) ;  /* 0xffffffd414747950 */ /* 0x001fec0003c3ffff */
.L_x_60:
[----:B------:R-:W-:-:S00]  /*2a30*/  BRA `(.L_x_60) ;  /* 0xfffffffc00fc7947 */ /* 0x000fc0000383ffff */
[----:B------:R-:W-:-:S00]  /*2a40*/  NOP ;  /* 0x0000000000007918 */ /* 0x000fc00000000000 */
        /* <DEDUP_REMOVED lines=11> */
.L_x_63:


//--------------------- .nv.shared.reserved.0     --------------------------
	.section	.nv.shared.reserved.0,"aw",@nobits
	.weak		__nv_reservedSMEM_offset_0_alias
	.size		__nv_reservedSMEM_offset_0_alias, 0, 64
	.other		__nv_reservedSMEM_offset_0_alias,@"STO_CUDA_RESERVED_SHARED STV_DEFAULT"
__nv_reservedSMEM_offset_0_alias:
	.zero		0
	.zero		64


//--------------------- .nv.constant0._Z11ray_tracingP5Color4Vec3fS1_ --------------------------
	.section	.nv.constant0._Z11ray_tracingP5Color4Vec3fS1_,"a",@progbits
	.sectionflags	@""
	.align	4
.nv.constant0._Z11ray_tracingP5Color4Vec3fS1_:
	.zero		932


//--------------------- SYMBOLS --------------------------

	.type		.nv.reservedSmem.offset0,@object
	.size		.nv.reservedSmem.offset0,0x4
